// auto-generated by cutlass_sweep.gemm — config: {"arch": "sm_90", "cluster_m": 4, "cluster_n": 2, "dtype": "e5m2", "dtype_b": "e5m2", "layout": "nt", "stages": 0, "tile_k": 32, "tile_m": 64, "tile_n": 256}
#include "cutlass/cutlass.h"
#include "cutlass/gemm/collective/collective_builder.hpp"
#include "cutlass/gemm/device/gemm_universal_adapter.h"
#include "cutlass/gemm/kernel/gemm_universal.hpp"
#include "cutlass/epilogue/collective/collective_builder.hpp"

using ElemA = cutlass::float_e5m2_t;
using ElemB = cutlass::float_e5m2_t;
using ElemCD = cutlass::float_e5m2_t;
using Acc  = float;
using TileShape    = cute::Shape<cute::_64, cute::_256, cute::_32>;
using ClusterShape = cute::Shape<cute::_4, cute::_2, cute::_1>;

using CollectiveEpilogue = typename cutlass::epilogue::collective::CollectiveBuilder<
    cutlass::arch::Sm90, cutlass::arch::OpClassTensorOp,
    TileShape, ClusterShape,
    cutlass::epilogue::collective::EpilogueTileAuto,
    Acc, Acc,
    ElemCD, cutlass::layout::RowMajor, 128 / cutlass::sizeof_bits<ElemCD>::value,
    ElemCD, cutlass::layout::RowMajor, 128 / cutlass::sizeof_bits<ElemCD>::value,
    cutlass::epilogue::collective::EpilogueScheduleAuto
  >::CollectiveOp;

using CollectiveMainloop = typename cutlass::gemm::collective::CollectiveBuilder<
    cutlass::arch::Sm90, cutlass::arch::OpClassTensorOp,
    ElemA, cutlass::layout::RowMajor, 128 / cutlass::sizeof_bits<ElemA>::value,
    ElemB, cutlass::layout::ColumnMajor, 128 / cutlass::sizeof_bits<ElemB>::value,
    Acc,
    TileShape, ClusterShape,
    cutlass::gemm::collective::StageCountAutoCarveout<static_cast<int>(sizeof(typename CollectiveEpilogue::SharedStorage))>,
    cutlass::gemm::collective::KernelScheduleAuto
  >::CollectiveOp;

using GemmKernel = cutlass::gemm::kernel::GemmUniversal<
    cute::Shape<int,int,int,int>,
    CollectiveMainloop,
    CollectiveEpilogue
>;
using Gemm = cutlass::gemm::device::GemmUniversalAdapter<GemmKernel>;

// Force the device kernel symbol into the cubin without needing a host main.
auto* _anchor = &cutlass::device_kernel<GemmKernel>;


// ===== COMPILED SASS (sm_90a) =====

	.target	sm_90a

	.elftype	@"ET_EXEC"


//--------------------- .note.nv.tkinfo           --------------------------
	.section	.note.nv.tkinfo,"",@"SHT_NOTE"
	.sectionflags	@"SHF_NOTE_NV_TKINFO"
	.tkinfo
        /*0018*/ 	.word	0x00000002
        /*0030*/ 	.string	""
        /*0030*/ 	.string	"ptxas"
        /*0030*/ 	.string	"Cuda compilation tools, release 13.0, V13.0.88"
        /*0030*/ 	.string	"Build cuda_13.0.r13.0/compiler.36424714_0"
        /*0030*/ 	.string	"-arch sm_90a -m 64 "



//--------------------- .note.nv.cuinfo           --------------------------
	.section	.note.nv.cuinfo,"",@"SHT_NOTE"
	.sectionflags	@"SHF_NOTE_NV_CUINFO"
        /*0018*/ 	.short	0x0002
        /*001a*/ 	.short	0x005a
        /*001c*/ 	.short	0x0082
	.zero		2


//--------------------- .nv.info                  --------------------------
	.section	.nv.info,"",@"SHT_CUDA_INFO"
	.align	4


	//----- nvinfo : EIATTR_REGCOUNT
	.align		4
        /*0000*/ 	.byte	0x04, 0x2f
        /*0002*/ 	.short	(.L_12 - .L_11)
	.align		4
.L_11:
        /*0004*/ 	.word	index@(_ZN7cutlass13device_kernelINS_4gemm6kernel13GemmUniversalIN4cute5tupleIJiiiiEEENS1_10collective13CollectiveMmaINS1_37MainloopSm90TmaGmmaWarpSpecializedFP8ILi22ENS5_IJNS4_1CILi4EEENSA_ILi2EEENSA_ILi1EEEEEENS1_32KernelTmaWarpSpecializedPingpongEEENS5_IJNSA_ILi64EEENSA_ILi256EEENSA_ILi32EEEEEENS_12float_e5m2_tENS5_IJlSD_lEEESL_SM_NS4_8TiledMMAINS4_8MMA_AtomIJNS4_4SM904GMMA31MMA_64x256x32_F32E5M2E5M2_SS_TNILNSQ_7ScaleInE1ELSS_1EEEEEENS4_6LayoutINS5_IJSD_SD_SD_EEENS5_IJNSA_ILi0EEESX_SX_EEEEENS5_IJNS4_10UnderscoreES10_S10_EEEEENS4_23SM90_TMA_LOAD_MULTICASTENS4_14ComposedLayoutINS4_7SwizzleILi1ELi4ELi3EEENS4_18smem_ptr_flag_bitsILi8EEENSV_INS5_IJNSA_ILi8EEESJ_EEENS5_IJSJ_SD_EEEEEEEvNS4_8identityES13_S1D_vS1E_EENS_8epilogue10collective6detail29Sm90TmaWarpSpecializedAdapterINS1H_15DefaultEpilogueISL_SM_SM_NS1G_6thread17LinearCombinationISL_Li1EffLNS1L_9ScaleType4KindE0ELNS_15FloatRoundStyleE2ESL_EENS1_15EpilogueDefaultEEEEEvvEEEEvNT_6ParamsE)
        /*0008*/ 	.word	0x000000a8


	//----- nvinfo : EIATTR_FRAME_SIZE
	.align		4
.L_12:
        /*000c*/ 	.byte	0x04, 0x11
        /*000e*/ 	.short	(.L_14 - .L_13)
	.align		4
.L_13:
        /*0010*/ 	.word	index@(_ZN7cutlass13device_kernelINS_4gemm6kernel13GemmUniversalIN4cute5tupleIJiiiiEEENS1_10collective13CollectiveMmaINS1_37MainloopSm90TmaGmmaWarpSpecializedFP8ILi22ENS5_IJNS4_1CILi4EEENSA_ILi2EEENSA_ILi1EEEEEENS1_32KernelTmaWarpSpecializedPingpongEEENS5_IJNSA_ILi64EEENSA_ILi256EEENSA_ILi32EEEEEENS_12float_e5m2_tENS5_IJlSD_lEEESL_SM_NS4_8TiledMMAINS4_8MMA_AtomIJNS4_4SM904GMMA31MMA_64x256x32_F32E5M2E5M2_SS_TNILNSQ_7ScaleInE1ELSS_1EEEEEENS4_6LayoutINS5_IJSD_SD_SD_EEENS5_IJNSA_ILi0EEESX_SX_EEEEENS5_IJNS4_10UnderscoreES10_S10_EEEEENS4_23SM90_TMA_LOAD_MULTICASTENS4_14ComposedLayoutINS4_7SwizzleILi1ELi4ELi3EEENS4_18smem_ptr_flag_bitsILi8EEENSV_INS5_IJNSA_ILi8EEESJ_EEENS5_IJSJ_SD_EEEEEEEvNS4_8identityES13_S1D_vS1E_EENS_8epilogue10collective6detail29Sm90TmaWarpSpecializedAdapterINS1H_15DefaultEpilogueISL_SM_SM_NS1G_6thread17LinearCombinationISL_Li1EffLNS1L_9ScaleType4KindE0ELNS_15FloatRoundStyleE2ESL_EENS1_15EpilogueDefaultEEEEEvvEEEEvNT_6ParamsE)
        /*0014*/ 	.word	0x00000118


	//----- nvinfo : EIATTR_MIN_STACK_SIZE
	.align		4
.L_14:
        /*0018*/ 	.byte	0x04, 0x12
        /*001a*/ 	.short	(.L_16 - .L_15)
	.align		4
.L_15:
        /*001c*/ 	.word	index@(_ZN7cutlass13device_kernelINS_4gemm6kernel13GemmUniversalIN4cute5tupleIJiiiiEEENS1_10collective13CollectiveMmaINS1_37MainloopSm90TmaGmmaWarpSpecializedFP8ILi22ENS5_IJNS4_1CILi4EEENSA_ILi2EEENSA_ILi1EEEEEENS1_32KernelTmaWarpSpecializedPingpongEEENS5_IJNSA_ILi64EEENSA_ILi256EEENSA_ILi32EEEEEENS_12float_e5m2_tENS5_IJlSD_lEEESL_SM_NS4_8TiledMMAINS4_8MMA_AtomIJNS4_4SM904GMMA31MMA_64x256x32_F32E5M2E5M2_SS_TNILNSQ_7ScaleInE1ELSS_1EEEEEENS4_6LayoutINS5_IJSD_SD_SD_EEENS5_IJNSA_ILi0EEESX_SX_EEEEENS5_IJNS4_10UnderscoreES10_S10_EEEEENS4_23SM90_TMA_LOAD_MULTICASTENS4_14ComposedLayoutINS4_7SwizzleILi1ELi4ELi3EEENS4_18smem_ptr_flag_bitsILi8EEENSV_INS5_IJNSA_ILi8EEESJ_EEENS5_IJSJ_SD_EEEEEEEvNS4_8identityES13_S1D_vS1E_EENS_8epilogue10collective6detail29Sm90TmaWarpSpecializedAdapterINS1H_15DefaultEpilogueISL_SM_SM_NS1G_6thread17LinearCombinationISL_Li1EffLNS1L_9ScaleType4KindE0ELNS_15FloatRoundStyleE2ESL_EENS1_15EpilogueDefaultEEEEEvvEEEEvNT_6ParamsE)
        /*0020*/ 	.word	0x00000118
.L_16:


//--------------------- .nv.compat                --------------------------
	.section	.nv.compat,"",@"SHT_CUDA_COMPAT_INFO"
	.align	4
        /*0000*/ 	.byte	0x02, 0x09, 0x01, 0x00, 0x02, 0x02, 0x04, 0x00, 0x02, 0x05, 0x05, 0x00, 0x03, 0x07, 0x01, 0x01
        /*0010*/ 	.byte	0x02, 0x03, 0x01, 0x00, 0x02, 0x06, 0x01, 0x00, 0x04, 0x0b, 0x08, 0x00, 0x00, 0x00, 0x00, 0x00
        /*0020*/ 	.byte	0x00, 0x00, 0x00, 0x00


//--------------------- .nv.info._ZN7cutlass13device_kernelINS_4gemm6kernel13GemmUniversalIN4cute5tupleIJiiiiEEENS1_10collective13CollectiveMmaINS1_37MainloopSm90TmaGmmaWarpSpecializedFP8ILi22ENS5_IJNS4_1CILi4EEENSA_ILi2EEENSA_ILi1EEEEEENS1_32KernelTmaWarpSpecializedPingpongEEENS5_IJNSA_ILi64EEENSA_ILi256EEENSA_ILi32EEEEEENS_12float_e5m2_tENS5_IJlSD_lEEESL_SM_NS4_8TiledMMAINS4_8MMA_AtomIJNS4_4SM904GMMA31MMA_64x256x32_F32E5M2E5M2_SS_TNILNSQ_7ScaleInE1ELSS_1EEEEEENS4_6LayoutINS5_IJSD_SD_SD_EEENS5_IJNSA_ILi0EEESX_SX_EEEEENS5_IJNS4_10UnderscoreES10_S10_EEEEENS4_23SM90_TMA_LOAD_MULTICASTENS4_14ComposedLayoutINS4_7SwizzleILi1ELi4ELi3EEENS4_18smem_ptr_flag_bitsILi8EEENSV_INS5_IJNSA_ILi8EEESJ_EEENS5_IJSJ_SD_EEEEEEEvNS4_8identityES13_S1D_vS1E_EENS_8epilogue10collective6detail29Sm90TmaWarpSpecializedAdapterINS1H_15DefaultEpilogueISL_SM_SM_NS1G_6thread17LinearCombinationISL_Li1EffLNS1L_9ScaleType4KindE0ELNS_15FloatRoundStyleE2ESL_EENS1_15EpilogueDefaultEEEEEvvEEEEvNT_6ParamsE --------------------------
	.section	.nv.info._ZN7cutlass13device_kernelINS_4gemm6kernel13GemmUniversalIN4cute5tupleIJiiiiEEENS1_10collective13CollectiveMmaINS1_37MainloopSm90TmaGmmaWarpSpecializedFP8ILi22ENS5_IJNS4_1CILi4EEENSA_ILi2EEENSA_ILi1EEEEEENS1_32KernelTmaWarpSpecializedPingpongEEENS5_IJNSA_ILi64EEENSA_ILi256EEENSA_ILi32EEEEEENS_12float_e5m2_tENS5_IJlSD_lEEESL_SM_NS4_8TiledMMAINS4_8MMA_AtomIJNS4_4SM904GMMA31MMA_64x256x32_F32E5M2E5M2_SS_TNILNSQ_7ScaleInE1ELSS_1EEEEEENS4_6LayoutINS5_IJSD_SD_SD_EEENS5_IJNSA_ILi0EEESX_SX_EEEEENS5_IJNS4_10UnderscoreES10_S10_EEEEENS4_23SM90_TMA_LOAD_MULTICASTENS4_14ComposedLayoutINS4_7SwizzleILi1ELi4ELi3EEENS4_18smem_ptr_flag_bitsILi8EEENSV_INS5_IJNSA_ILi8EEESJ_EEENS5_IJSJ_SD_EEEEEEEvNS4_8identityES13_S1D_vS1E_EENS_8epilogue10collective6detail29Sm90TmaWarpSpecializedAdapterINS1H_15DefaultEpilogueISL_SM_SM_NS1G_6thread17LinearCombinationISL_Li1EffLNS1L_9ScaleType4KindE0ELNS_15FloatRoundStyleE2ESL_EENS1_15EpilogueDefaultEEEEEvvEEEEvNT_6ParamsE,"",@"SHT_CUDA_INFO"
	.sectionflags	@""
	.align	4


	//----- nvinfo : EIATTR_CUDA_API_VERSION
	.align		4
        /*0000*/ 	.byte	0x04, 0x37
        /*0002*/ 	.short	(.L_18 - .L_17)
.L_17:
        /*0004*/ 	.word	0x00000082


	//----- nvinfo : EIATTR_KPARAM_INFO
	.align		4
.L_18:
        /*0008*/ 	.byte	0x04, 0x17
        /*000a*/ 	.short	(.L_20 - .L_19)
.L_19:
        /*000c*/ 	.word	0x00000000
        /*0010*/ 	.short	0x0000
        /*0012*/ 	.short	0x0070
        /*0014*/ 	.byte	0x00, 0xf0, 0x01, 0x10


	//----- nvinfo : EIATTR_SPARSE_MMA_MASK
	.align		4
.L_20:
        /*0018*/ 	.byte	0x03, 0x50
        /*001a*/ 	.short	0x0000


	//----- nvinfo : EIATTR_MAXREG_COUNT
	.align		4
        /*001c*/ 	.byte	0x03, 0x1b
        /*001e*/ 	.short	0x00a8


	//----- nvinfo : EIATTR_NUM_BARRIERS
	.align		4
        /*0020*/ 	.byte	0x02, 0x4c
        /*0022*/ 	.byte	0x01
	.zero		1


	//----- nvinfo : EIATTR_ANNOTATIONS
	.align		4
        /*0024*/ 	.byte	0x04, 0x55
        /*0026*/ 	.short	(.L_22 - .L_21)


	//   ....[0]....
.L_21:
        /*0028*/ 	.word	0x00000001
        /*002c*/ 	.byte	0xe0, 0x09, 0x00, 0x00, 0x01, 0x00, 0x00, 0x00, 0xa0, 0x0b, 0x00, 0x00, 0x01, 0x00, 0x00, 0x00
        /* <DEDUP_REMOVED lines=212> */
        /*0d7c*/ 	.byte	0x70, 0x10, 0x01, 0x00


	//----- nvinfo : EIATTR_MERCURY_ISA_VERSION
	.align		4
.L_22:
        /*0d80*/ 	.byte	0x03, 0x5f
        /*0d82*/ 	.short	0x0101


	//----- nvinfo : EIATTR_INT_WARP_WIDE_INSTR_OFFSETS
	.align		4
        /*0d84*/ 	.byte	0x04, 0x31
        /*0d86*/ 	.short	(.L_24 - .L_23)


	//   ....[0]....
.L_23:
        /*0d88*/ 	.word	0x00000830


	//   ....[1]....
        /*0d8c*/ 	.word	0x00000890


	//   ....[2]....
        /*0d90*/ 	.word	0x000008b0


	//   ....[3]....
        /*0d94*/ 	.word	0x000008c0


	//   ....[4]....
        /*0d98*/ 	.word	0x000008d0


	//   ....[5]....
        /*0d9c*/ 	.word	0x00000910


	//   ....[6]....
        /*0da0*/ 	.word	0x00000a60


	//   ....[7]....
        /*0da4*/ 	.word	0x00000a80


	//   ....[8]....
        /*0da8*/ 	.word	0x00005890


	//----- nvinfo : EIATTR_COOP_GROUP_MASK_REGIDS
	.align		4
.L_24:
        /*0dac*/ 	.byte	0x04, 0x29
        /*0dae*/ 	.short	(.L_26 - .L_25)


	//   ....[0]....
.L_25:
        /*0db0*/ 	.word	0xffffffff


	//   ....[1]....
        /*0db4*/ 	.word	0xffffffff


	//   ....[2]....
        /*0db8*/ 	.word	0xffffffff


	//   ....[3]....
        /*0dbc*/ 	.word	0xffffffff


	//   ....[4]....
        /*0dc0*/ 	.word	0xffffffff


	//   ....[5]....
        /*0dc4*/ 	.word	0xffffffff


	//   ....[6]....
        /*0dc8*/ 	.word	0xffffffff


	//----- nvinfo : EIATTR_COOP_GROUP_INSTR_OFFSETS
	.align		4
.L_26:
        /*0dcc*/ 	.byte	0x04, 0x28
        /*0dce*/ 	.short	(.L_28 - .L_27)


	//   ....[0]....
.L_27:
        /*0dd0*/ 	.word	0x00000070


	//   ....[1]....
        /*0dd4*/ 	.word	0x00000090


	//   ....[2]....
        /*0dd8*/ 	.word	0x00000190


	//   ....[3]....
        /*0ddc*/ 	.word	0x00000630


	//   ....[4]....
        /*0de0*/ 	.word	0x00000670


	//   ....[5]....
        /*0de4*/ 	.word	0x00000780


	//   ....[6]....
        /*0de8*/ 	.word	0x00000c30


	//----- nvinfo : EIATTR_REG_RECONFIG
	.align		4
.L_28:
        /*0dec*/ 	.byte	0x01, 0x54
	.zero		2


	//----- nvinfo : EIATTR_MBARRIER_INSTR_OFFSETS
	.align		4
        /*0df0*/ 	.byte	0x04, 0x39
        /*0df2*/ 	.short	(.L_30 - .L_29)


	//   ....[0]....
.L_29:
        /*0df4*/ 	.word	0x00000340
        /*0df8*/ 	.word	0x000000ff
        /*0dfc*/ 	.word	0x00000000
        /*0e00*/ 	.short	0x0100
        /*0e02*/ 	.byte	0x07
	.zero		1


	//   ....[1]....
        /*0e04*/ 	.word	0x00000350
        /*0e08*/ 	.word	0x000000ff
        /*0e0c*/ 	.word	0x000000b0
        /*0e10*/ 	.short	0x0100
        /*0e12*/ 	.byte	0x07
	.zero		1


	//   ....[2]....
        /*0e14*/ 	.word	0x00000360
        /*0e18*/ 	.word	0x000000ff
        /*0e1c*/ 	.word	0x00000008
        /*0e20*/ 	.short	0x0100
        /*0e22*/ 	.byte	0x07
	.zero		1


	//   ....[3]....
        /*0e24*/ 	.word	0x00000370
        /*0e28*/ 	.word	0x000000ff
        /*0e2c*/ 	.word	0x000000b8
        /*0e30*/ 	.short	0x0100
        /*0e32*/ 	.byte	0x07
	.zero		1


	//   ....[4]....
        /*0e34*/ 	.word	0x00000380
        /*0e38*/ 	.word	0x000000ff
        /*0e3c*/ 	.word	0x00000010
        /*0e40*/ 	.short	0x0100
        /*0e42*/ 	.byte	0x07
	.zero		1


	//   ....[5]....
        /*0e44*/ 	.word	0x00000390
        /*0e48*/ 	.word	0x000000ff
        /*0e4c*/ 	.word	0x000000c0
        /*0e50*/ 	.short	0x0100
        /*0e52*/ 	.byte	0x07
	.zero		1


	//   ....[6]....
        /*0e54*/ 	.word	0x000003a0
        /*0e58*/ 	.word	0x000000ff
        /*0e5c*/ 	.word	0x00000018
        /*0e60*/ 	.short	0x0100
        /*0e62*/ 	.byte	0x07
	.zero		1


	//   ....[7]....
        /*0e64*/ 	.word	0x000003b0
        /*0e68*/ 	.word	0x000000ff
        /*0e6c*/ 	.word	0x000000c8
        /*0e70*/ 	.short	0x0100
        /*0e72*/ 	.byte	0x07
	.zero		1


	//   ....[8]....
        /*0e74*/ 	.word	0x000003c0
        /*0e78*/ 	.word	0x000000ff
        /*0e7c*/ 	.word	0x00000020
        /*0e80*/ 	.short	0x0100
        /*0e82*/ 	.byte	0x07
	.zero		1


	//   ....[9]....
        /*0e84*/ 	.word	0x000003d0
        /*0e88*/ 	.word	0x000000ff
        /*0e8c*/ 	.word	0x000000d0
        /*0e90*/ 	.short	0x0100
        /*0e92*/ 	.byte	0x07
	.zero		1


	//   ....[10]....
        /*0e94*/ 	.word	0x000003e0
        /*0e98*/ 	.word	0x000000ff
        /*0e9c*/ 	.word	0x00000028
        /*0ea0*/ 	.short	0x0100
        /*0ea2*/ 	.byte	0x07
	.zero		1


	//   ....[11]....
        /*0ea4*/ 	.word	0x000003f0
        /*0ea8*/ 	.word	0x000000ff
        /*0eac*/ 	.word	0x000000d8
        /*0eb0*/ 	.short	0x0100
        /*0eb2*/ 	.byte	0x07
	.zero		1


	//   ....[12]....
        /*0eb4*/ 	.word	0x00000400
        /*0eb8*/ 	.word	0x000000ff
        /*0ebc*/ 	.word	0x00000030
        /*0ec0*/ 	.short	0x0100
        /*0ec2*/ 	.byte	0x07
	.zero		1


	//   ....[13]....
        /*0ec4*/ 	.word	0x00000410
        /*0ec8*/ 	.word	0x000000ff
        /*0ecc*/ 	.word	0x000000e0
        /*0ed0*/ 	.short	0x0100
        /*0ed2*/ 	.byte	0x07
	.zero		1


	//   ....[14]....
        /*0ed4*/ 	.word	0x00000420
        /*0ed8*/ 	.word	0x000000ff
        /*0edc*/ 	.word	0x00000038
        /*0ee0*/ 	.short	0x0100
        /*0ee2*/ 	.byte	0x07
	.zero		1


	//   ....[15]....
        /*0ee4*/ 	.word	0x00000430
        /*0ee8*/ 	.word	0x000000ff
        /*0eec*/ 	.word	0x000000e8
        /*0ef0*/ 	.short	0x0100
        /*0ef2*/ 	.byte	0x07
	.zero		1


	//   ....[16]....
        /*0ef4*/ 	.word	0x00000440
        /*0ef8*/ 	.word	0x000000ff
        /*0efc*/ 	.word	0x00000040
        /*0f00*/ 	.short	0x0100
        /*0f02*/ 	.byte	0x07
	.zero		1


	//   ....[17]....
        /*0f04*/ 	.word	0x00000450
        /*0f08*/ 	.word	0x000000ff
        /*0f0c*/ 	.word	0x000000f0
        /*0f10*/ 	.short	0x0100
        /*0f12*/ 	.byte	0x07
	.zero		1


	//   ....[18]....
        /*0f14*/ 	.word	0x00000460
        /*0f18*/ 	.word	0x000000ff
        /*0f1c*/ 	.word	0x00000048
        /*0f20*/ 	.short	0x0100
        /*0f22*/ 	.byte	0x07
	.zero		1


	//   ....[19]....
        /*0f24*/ 	.word	0x00000470
        /*0f28*/ 	.word	0x000000ff
        /*0f2c*/ 	.word	0x000000f8
        /*0f30*/ 	.short	0x0100
        /*0f32*/ 	.byte	0x07
	.zero		1


	//   ....[20]....
        /*0f34*/ 	.word	0x00000480
        /*0f38*/ 	.word	0x000000ff
        /*0f3c*/ 	.word	0x00000050
        /*0f40*/ 	.short	0x0100
        /*0f42*/ 	.byte	0x07
	.zero		1


	//   ....[21]....
        /*0f44*/ 	.word	0x00000490
        /*0f48*/ 	.word	0x000000ff
        /*0f4c*/ 	.word	0x00000100
        /*0f50*/ 	.short	0x0100
        /*0f52*/ 	.byte	0x07
	.zero		1


	//   ....[22]....
        /*0f54*/ 	.word	0x000004a0
        /*0f58*/ 	.word	0x000000ff
        /*0f5c*/ 	.word	0x00000058
        /*0f60*/ 	.short	0x0100
        /*0f62*/ 	.byte	0x07
	.zero		1


	//   ....[23]....
        /*0f64*/ 	.word	0x000004b0
        /*0f68*/ 	.word	0x000000ff
        /*0f6c*/ 	.word	0x00000108
        /*0f70*/ 	.short	0x0100
        /*0f72*/ 	.byte	0x07
	.zero		1


	//   ....[24]....
        /*0f74*/ 	.word	0x000004c0
        /*0f78*/ 	.word	0x000000ff
        /*0f7c*/ 	.word	0x00000060
        /*0f80*/ 	.short	0x0100
        /*0f82*/ 	.byte	0x07
	.zero		1


	//   ....[25]....
        /*0f84*/ 	.word	0x000004d0
        /*0f88*/ 	.word	0x000000ff
        /*0f8c*/ 	.word	0x00000110
        /*0f90*/ 	.short	0x0100
        /*0f92*/ 	.byte	0x07
	.zero		1


	//   ....[26]....
        /*0f94*/ 	.word	0x000004e0
        /*0f98*/ 	.word	0x000000ff
        /*0f9c*/ 	.word	0x00000068
        /*0fa0*/ 	.short	0x0100
        /*0fa2*/ 	.byte	0x07
	.zero		1


	//   ....[27]....
        /*0fa4*/ 	.word	0x000004f0
        /*0fa8*/ 	.word	0x000000ff
        /*0fac*/ 	.word	0x00000118
        /*0fb0*/ 	.short	0x0100
        /*0fb2*/ 	.byte	0x07
	.zero		1


	//   ....[28]....
        /*0fb4*/ 	.word	0x00000500
        /*0fb8*/ 	.word	0x000000ff
        /*0fbc*/ 	.word	0x00000070
        /*0fc0*/ 	.short	0x0100
        /*0fc2*/ 	.byte	0x07
	.zero		1


	//   ....[29]....
        /*0fc4*/ 	.word	0x00000510
        /*0fc8*/ 	.word	0x000000ff
        /*0fcc*/ 	.word	0x00000120
        /*0fd0*/ 	.short	0x0100
        /*0fd2*/ 	.byte	0x07
	.zero		1


	//   ....[30]....
        /*0fd4*/ 	.word	0x00000520
        /*0fd8*/ 	.word	0x000000ff
        /*0fdc*/ 	.word	0x00000078
        /*0fe0*/ 	.short	0x0100
        /*0fe2*/ 	.byte	0x07
	.zero		1


	//   ....[31]....
        /*0fe4*/ 	.word	0x00000530
        /*0fe8*/ 	.word	0x000000ff
        /*0fec*/ 	.word	0x00000128
        /*0ff0*/ 	.short	0x0100
        /*0ff2*/ 	.byte	0x07
	.zero		1


	//   ....[32]....
        /*0ff4*/ 	.word	0x00000540
        /*0ff8*/ 	.word	0x000000ff
        /*0ffc*/ 	.word	0x00000080
        /*1000*/ 	.short	0x0100
        /*1002*/ 	.byte	0x07
	.zero		1


	//   ....[33]....
        /*1004*/ 	.word	0x00000550
        /*1008*/ 	.word	0x000000ff
        /*100c*/ 	.word	0x00000130
        /*1010*/ 	.short	0x0100
        /*1012*/ 	.byte	0x07
	.zero		1


	//   ....[34]....
        /*1014*/ 	.word	0x00000560
        /*1018*/ 	.word	0x000000ff
        /*101c*/ 	.word	0x00000088
        /*1020*/ 	.short	0x0100
        /*1022*/ 	.byte	0x07
	.zero		1


	//   ....[35]....
        /*1024*/ 	.word	0x00000570
        /*1028*/ 	.word	0x000000ff
        /*102c*/ 	.word	0x00000138
        /*1030*/ 	.short	0x0100
        /*1032*/ 	.byte	0x07
	.zero		1


	//   ....[36]....
        /*1034*/ 	.word	0x00000580
        /*1038*/ 	.word	0x000000ff
        /*103c*/ 	.word	0x00000090
        /*1040*/ 	.short	0x0100
        /*1042*/ 	.byte	0x07
	.zero		1


	//   ....[37]....
        /*1044*/ 	.word	0x00000590
        /*1048*/ 	.word	0x000000ff
        /*104c*/ 	.word	0x00000140
        /*1050*/ 	.short	0x0100
        /*1052*/ 	.byte	0x07
	.zero		1


	//   ....[38]....
        /*1054*/ 	.word	0x000005a0
        /*1058*/ 	.word	0x000000ff
        /*105c*/ 	.word	0x00000098
        /*1060*/ 	.short	0x0100
        /*1062*/ 	.byte	0x07
	.zero		1


	//   ....[39]....
        /*1064*/ 	.word	0x000005b0
        /*1068*/ 	.word	0x000000ff
        /*106c*/ 	.word	0x00000148
        /*1070*/ 	.short	0x0100
        /*1072*/ 	.byte	0x07
	.zero		1


	//   ....[40]....
        /*1074*/ 	.word	0x000005c0
        /*1078*/ 	.word	0x000000ff
        /*107c*/ 	.word	0x000000a0
        /*1080*/ 	.short	0x0100
        /*1082*/ 	.byte	0x07
	.zero		1


	//   ....[41]....
        /*1084*/ 	.word	0x000005d0
        /*1088*/ 	.word	0x000000ff
        /*108c*/ 	.word	0x00000150
        /*1090*/ 	.short	0x0100
        /*1092*/ 	.byte	0x07
	.zero		1


	//   ....[42]....
        /*1094*/ 	.word	0x000005e0
        /*1098*/ 	.word	0x000000ff
        /*109c*/ 	.word	0x000000a8
        /*10a0*/ 	.short	0x0100
        /*10a2*/ 	.byte	0x07
	.zero		1


	//   ....[43]....
        /*10a4*/ 	.word	0x000005f0
        /*10a8*/ 	.word	0x000000ff
        /*10ac*/ 	.word	0x00000158
        /*10b0*/ 	.short	0x0100
        /*10b2*/ 	.byte	0x07
	.zero		1


	//   ....[44]....
        /*10b4*/ 	.word	0x00000ab0
        /*10b8*/ 	.word	0x000000ff
        /*10bc*/ 	.word	0x00000190
        /*10c0*/ 	.short	0x0100
        /*10c2*/ 	.byte	0x07
	.zero		1


	//   ....[45]....
        /*10c4*/ 	.word	0x00000b30
        /*10c8*/ 	.word	0x000000ff
        /*10cc*/ 	.word	0x00000198
        /*10d0*/ 	.short	0x0100
        /*10d2*/ 	.byte	0x07
	.zero		1


	//   ....[46]....
        /*10d4*/ 	.word	0x00000bb0
        /*10d8*/ 	.word	0x000000ff
        /*10dc*/ 	.word	0x00000170
        /*10e0*/ 	.short	0x0100
        /*10e2*/ 	.byte	0x0a
	.zero		1


	//   ....[47]....
        /*10e4*/ 	.word	0x00000bc0
        /*10e8*/ 	.word	0x000000ff
        /*10ec*/ 	.word	0x00000178
        /*10f0*/ 	.short	0x0100
        /*10f2*/ 	.byte	0x0a
	.zero		1


	//   ....[48]....
        /*10f4*/ 	.word	0x00000bd0
        /*10f8*/ 	.word	0x000000ff
        /*10fc*/ 	.word	0x00000180
        /*1100*/ 	.short	0x0100
        /*1102*/ 	.byte	0x0a
	.zero		1


	//   ....[49]....
        /*1104*/ 	.word	0x00000be0
        /*1108*/ 	.word	0x000000ff
        /*110c*/ 	.word	0x00000188
        /*1110*/ 	.short	0x0100
        /*1112*/ 	.byte	0x0a
	.zero		1


	//   ....[50]....
        /*1114*/ 	.word	0x00001a90
        /*1118*/ 	.word	0x000000ff
        /*111c*/ 	.word	0xfffffff8
        /*1120*/ 	.short	0x010a
        /*1122*/ 	.byte	0x11
	.zero		1


	//   ....[51]....
        /*1124*/ 	.word	0x00002470
        /*1128*/ 	.word	0x000000ff
        /*112c*/ 	.word	0x00000000
        /*1130*/ 	.short	0x010a
        /*1132*/ 	.byte	0x06
	.zero		1


	//   ....[52]....
        /*1134*/ 	.word	0x000024b0
        /*1138*/ 	.word	0x000000ff
        /*113c*/ 	.word	0x00000000
        /*1140*/ 	.short	0x010a
        /*1142*/ 	.byte	0x06
	.zero		1


	//   ....[53]....
        /*1144*/ 	.word	0x00003640
        /*1148*/ 	.word	0x000000ff
        /*114c*/ 	.word	0x00000000
        /*1150*/ 	.short	0x010a
        /*1152*/ 	.byte	0x09
	.zero		1


	//   ....[54]....
        /*1154*/ 	.word	0x00003680
        /*1158*/ 	.word	0x000000ff
        /*115c*/ 	.word	0x00000000
        /*1160*/ 	.short	0x010a
        /*1162*/ 	.byte	0x09
	.zero		1


	//   ....[55]....
        /*1164*/ 	.word	0x000046f0
        /*1168*/ 	.word	0x000000e5
        /*116c*/ 	.word	0x00000000
        /*1170*/ 	.short	0x0101
        /*1172*/ 	.byte	0x3f
	.zero		1


	//   ....[56]....
        /*1174*/ 	.word	0x000057b0
        /*1178*/ 	.word	0x000000e3
        /*117c*/ 	.word	0x00000000
        /*1180*/ 	.short	0x0101
        /*1182*/ 	.byte	0x1d
	.zero		1


	//   ....[57]....
        /*1184*/ 	.word	0x00005940
        /*1188*/ 	.word	0x00000018
        /*118c*/ 	.word	0x00000000
        /*1190*/ 	.short	0x0101
        /*1192*/ 	.byte	0x3f
	.zero		1


	//   ....[58]....
        /*1194*/ 	.word	0x00005a00
        /*1198*/ 	.word	0x000000ff
        /*119c*/ 	.word	0x00000008
        /*11a0*/ 	.short	0x010a
        /*11a2*/ 	.byte	0x11
	.zero		1


	//   ....[59]....
        /*11a4*/ 	.word	0x0000ebf0
        /*11a8*/ 	.word	0x00000003
        /*11ac*/ 	.word	0x00000000
        /*11b0*/ 	.short	0x0101
        /*11b2*/ 	.byte	0x1d
	.zero		1


	//   ....[60]....
        /*11b4*/ 	.word	0x0000f760
        /*11b8*/ 	.word	0x0000000b
        /*11bc*/ 	.word	0x000000b0
        /*11c0*/ 	.short	0x010a
        /*11c2*/ 	.byte	0x3f
	.zero		1


	//   ....[61]....
        /*11c4*/ 	.word	0x0000fb50
        /*11c8*/ 	.word	0x00000004
        /*11cc*/ 	.word	0x00000198
        /*11d0*/ 	.short	0x0101
        /*11d2*/ 	.byte	0x3f
	.zero		1


	//   ....[62]....
        /*11d4*/ 	.word	0x00010340
        /*11d8*/ 	.word	0x00000007
        /*11dc*/ 	.word	0x00000000
        /*11e0*/ 	.short	0x010a
        /*11e2*/ 	.byte	0x3f
	.zero		1


	//   ....[63]....
        /*11e4*/ 	.word	0x000103c0
        /*11e8*/ 	.word	0x00000009
        /*11ec*/ 	.word	0x00000000
        /*11f0*/ 	.short	0x010a
        /*11f2*/ 	.byte	0x3f
	.zero		1


	//   ....[64]....
        /*11f4*/ 	.word	0x00010450
        /*11f8*/ 	.word	0x00000006
        /*11fc*/ 	.word	0x00000000
        /*1200*/ 	.short	0x010a
        /*1202*/ 	.byte	0x3f
	.zero		1


	//   ....[65]....
        /*1204*/ 	.word	0x000104e0
        /*1208*/ 	.word	0x00000009
        /*120c*/ 	.word	0x00000000
        /*1210*/ 	.short	0x010a
        /*1212*/ 	.byte	0x3f
	.zero		1


	//   ....[66]....
        /*1214*/ 	.word	0x00010570
        /*1218*/ 	.word	0x00000006
        /*121c*/ 	.word	0x00000000
        /*1220*/ 	.short	0x010a
        /*1222*/ 	.byte	0x3f
	.zero		1


	//   ....[67]....
        /*1224*/ 	.word	0x00010600
        /*1228*/ 	.word	0x00000009
        /*122c*/ 	.word	0x00000000
        /*1230*/ 	.short	0x010a
        /*1232*/ 	.byte	0x3f
	.zero		1


	//   ....[68]....
        /*1234*/ 	.word	0x00010690
        /*1238*/ 	.word	0x00000006
        /*123c*/ 	.word	0x00000000
        /*1240*/ 	.short	0x010a
        /*1242*/ 	.byte	0x3f
	.zero		1


	//   ....[69]....
        /*1244*/ 	.word	0x00010720
        /*1248*/ 	.word	0x00000009
        /*124c*/ 	.word	0x00000000
        /*1250*/ 	.short	0x010a
        /*1252*/ 	.byte	0x3f
	.zero		1


	//   ....[70]....
        /*1254*/ 	.word	0x000107b0
        /*1258*/ 	.word	0x00000006
        /*125c*/ 	.word	0x00000000
        /*1260*/ 	.short	0x010a
        /*1262*/ 	.byte	0x3f
	.zero		1


	//   ....[71]....
        /*1264*/ 	.word	0x00010840
        /*1268*/ 	.word	0x00000009
        /*126c*/ 	.word	0x00000000
        /*1270*/ 	.short	0x010a
        /*1272*/ 	.byte	0x3f
	.zero		1


	//   ....[72]....
        /*1274*/ 	.word	0x000108d0
        /*1278*/ 	.word	0x00000006
        /*127c*/ 	.word	0x00000000
        /*1280*/ 	.short	0x010a
        /*1282*/ 	.byte	0x3f
	.zero		1


	//   ....[73]....
        /*1284*/ 	.word	0x00010960
        /*1288*/ 	.word	0x00000009
        /*128c*/ 	.word	0x00000000
        /*1290*/ 	.short	0x010a
        /*1292*/ 	.byte	0x3f
	.zero		1


	//   ....[74]....
        /*1294*/ 	.word	0x000109f0
        /*1298*/ 	.word	0x00000006
        /*129c*/ 	.word	0x00000000
        /*12a0*/ 	.short	0x010a
        /*12a2*/ 	.byte	0x3f
	.zero		1


	//   ....[75]....
        /*12a4*/ 	.word	0x00010a80
        /*12a8*/ 	.word	0x00000009
        /*12ac*/ 	.word	0x00000000
        /*12b0*/ 	.short	0x010a
        /*12b2*/ 	.byte	0x3f
	.zero		1


	//   ....[76]....
        /*12b4*/ 	.word	0x00010b10
        /*12b8*/ 	.word	0x00000006
        /*12bc*/ 	.word	0x00000000
        /*12c0*/ 	.short	0x010a
        /*12c2*/ 	.byte	0x3f
	.zero		1


	//   ....[77]....
        /*12c4*/ 	.word	0x00010ba0
        /*12c8*/ 	.word	0x00000009
        /*12cc*/ 	.word	0x00000000
        /*12d0*/ 	.short	0x010a
        /*12d2*/ 	.byte	0x3f
	.zero		1


	//   ....[78]....
        /*12d4*/ 	.word	0x00010c30
        /*12d8*/ 	.word	0x00000006
        /*12dc*/ 	.word	0x00000000
        /*12e0*/ 	.short	0x010a
        /*12e2*/ 	.byte	0x3f
	.zero		1


	//   ....[79]....
        /*12e4*/ 	.word	0x00010cc0
        /*12e8*/ 	.word	0x00000009
        /*12ec*/ 	.word	0x00000000
        /*12f0*/ 	.short	0x010a
        /*12f2*/ 	.byte	0x3f
	.zero		1


	//   ....[80]....
        /*12f4*/ 	.word	0x00010d50
        /*12f8*/ 	.word	0x00000006
        /*12fc*/ 	.word	0x00000000
        /*1300*/ 	.short	0x010a
        /*1302*/ 	.byte	0x3f
	.zero		1


	//   ....[81]....
        /*1304*/ 	.word	0x00010de0
        /*1308*/ 	.word	0x00000009
        /*130c*/ 	.word	0x00000000
        /*1310*/ 	.short	0x010a
        /*1312*/ 	.byte	0x3f
	.zero		1


	//   ....[82]....
        /*1314*/ 	.word	0x00010e70
        /*1318*/ 	.word	0x00000006
        /*131c*/ 	.word	0x00000000
        /*1320*/ 	.short	0x010a
        /*1322*/ 	.byte	0x3f
	.zero		1


	//   ....[83]....
        /*1324*/ 	.word	0x00010f00
        /*1328*/ 	.word	0x00000003
        /*132c*/ 	.word	0x00000000
        /*1330*/ 	.short	0x010a
        /*1332*/ 	.byte	0x3f
	.zero		1


	//   ....[84]....
        /*1334*/ 	.word	0x00010f70
        /*1338*/ 	.word	0x00000003
        /*133c*/ 	.word	0xfffffff8
        /*1340*/ 	.short	0x010a
        /*1342*/ 	.byte	0x3f
	.zero		1


	//   ....[85]....
        /*1344*/ 	.word	0x00010fd0
        /*1348*/ 	.word	0x00000003
        /*134c*/ 	.word	0x00000000
        /*1350*/ 	.short	0x010a
        /*1352*/ 	.byte	0x3f
	.zero		1


	//   ....[86]....
        /*1354*/ 	.word	0x00011040
        /*1358*/ 	.word	0x00000000
        /*135c*/ 	.word	0x00000000
        /*1360*/ 	.short	0x010a
        /*1362*/ 	.byte	0x3f
	.zero		1


	//   ....[87]....
        /*1364*/ 	.word	0x000110b0
        /*1368*/ 	.word	0x00000019
        /*136c*/ 	.word	0x00000008
        /*1370*/ 	.short	0x010a
        /*1372*/ 	.byte	0x3f
	.zero		1


	//   ....[88]....
        /*1374*/ 	.word	0x00011180
        /*1378*/ 	.word	0x0000000b
        /*137c*/ 	.word	0x000000b0
        /*1380*/ 	.short	0x010a
        /*1382*/ 	.byte	0x3f
	.zero		1


	//   ....[89]....
        /*1384*/ 	.word	0x00011260
        /*1388*/ 	.word	0x00000007
        /*138c*/ 	.word	0x00000000
        /*1390*/ 	.short	0x010a
        /*1392*/ 	.byte	0x3f
	.zero		1


	//   ....[90]....
        /*1394*/ 	.word	0x000112b0
        /*1398*/ 	.word	0x00000009
        /*139c*/ 	.word	0x00000000
        /*13a0*/ 	.short	0x010a
        /*13a2*/ 	.byte	0x3f
	.zero		1


	//   ....[91]....
        /*13a4*/ 	.word	0x00011300
        /*13a8*/ 	.word	0x00000006
        /*13ac*/ 	.word	0x00000000
        /*13b0*/ 	.short	0x010a
        /*13b2*/ 	.byte	0x3f
	.zero		1


	//   ....[92]....
        /*13b4*/ 	.word	0x00011350
        /*13b8*/ 	.word	0x00000009
        /*13bc*/ 	.word	0x00000000
        /*13c0*/ 	.short	0x010a
        /*13c2*/ 	.byte	0x3f
	.zero		1


	//   ....[93]....
        /*13c4*/ 	.word	0x000113a0
        /*13c8*/ 	.word	0x00000006
        /*13cc*/ 	.word	0x00000000
        /*13d0*/ 	.short	0x010a
        /*13d2*/ 	.byte	0x3f
	.zero		1


	//   ....[94]....
        /*13d4*/ 	.word	0x000113f0
        /*13d8*/ 	.word	0x00000009
        /*13dc*/ 	.word	0x00000000
        /*13e0*/ 	.short	0x010a
        /*13e2*/ 	.byte	0x3f
	.zero		1


	//   ....[95]....
        /*13e4*/ 	.word	0x00011440
        /*13e8*/ 	.word	0x00000006
        /*13ec*/ 	.word	0x00000000
        /*13f0*/ 	.short	0x010a
        /*13f2*/ 	.byte	0x3f
	.zero		1


	//   ....[96]....
        /*13f4*/ 	.word	0x00011490
        /*13f8*/ 	.word	0x00000009
        /*13fc*/ 	.word	0x00000000
        /*1400*/ 	.short	0x010a
        /*1402*/ 	.byte	0x3f
	.zero		1


	//   ....[97]....
        /*1404*/ 	.word	0x000114e0
        /*1408*/ 	.word	0x00000006
        /*140c*/ 	.word	0x00000000
        /*1410*/ 	.short	0x010a
        /*1412*/ 	.byte	0x3f
	.zero		1


	//   ....[98]....
        /*1414*/ 	.word	0x00011530
        /*1418*/ 	.word	0x00000009
        /*141c*/ 	.word	0x00000000
        /*1420*/ 	.short	0x010a
        /*1422*/ 	.byte	0x3f
	.zero		1


	//   ....[99]....
        /*1424*/ 	.word	0x00011580
        /*1428*/ 	.word	0x00000006
        /*142c*/ 	.word	0x00000000
        /*1430*/ 	.short	0x010a
        /*1432*/ 	.byte	0x3f
	.zero		1


	//   ....[100]....
        /*1434*/ 	.word	0x000115d0
        /*1438*/ 	.word	0x00000009
        /*143c*/ 	.word	0x00000000
        /*1440*/ 	.short	0x010a
        /*1442*/ 	.byte	0x3f
	.zero		1


	//   ....[101]....
        /*1444*/ 	.word	0x00011620
        /*1448*/ 	.word	0x00000006
        /*144c*/ 	.word	0x00000000
        /*1450*/ 	.short	0x010a
        /*1452*/ 	.byte	0x3f
	.zero		1


	//   ....[102]....
        /*1454*/ 	.word	0x00011670
        /*1458*/ 	.word	0x00000009
        /*145c*/ 	.word	0x00000000
        /*1460*/ 	.short	0x010a
        /*1462*/ 	.byte	0x3f
	.zero		1


	//   ....[103]....
        /*1464*/ 	.word	0x000116c0
        /*1468*/ 	.word	0x00000006
        /*146c*/ 	.word	0x00000000
        /*1470*/ 	.short	0x010a
        /*1472*/ 	.byte	0x3f
	.zero		1


	//   ....[104]....
        /*1474*/ 	.word	0x00011710
        /*1478*/ 	.word	0x00000009
        /*147c*/ 	.word	0x00000000
        /*1480*/ 	.short	0x010a
        /*1482*/ 	.byte	0x3f
	.zero		1


	//   ....[105]....
        /*1484*/ 	.word	0x00011760
        /*1488*/ 	.word	0x00000006
        /*148c*/ 	.word	0x00000000
        /*1490*/ 	.short	0x010a
        /*1492*/ 	.byte	0x3f
	.zero		1


	//   ....[106]....
        /*1494*/ 	.word	0x000117b0
        /*1498*/ 	.word	0x00000009
        /*149c*/ 	.word	0x00000000
        /*14a0*/ 	.short	0x010a
        /*14a2*/ 	.byte	0x3f
	.zero		1


	//   ....[107]....
        /*14a4*/ 	.word	0x00011800
        /*14a8*/ 	.word	0x00000006
        /*14ac*/ 	.word	0x00000000
        /*14b0*/ 	.short	0x010a
        /*14b2*/ 	.byte	0x3f
	.zero		1


	//   ....[108]....
        /*14b4*/ 	.word	0x00011850
        /*14b8*/ 	.word	0x00000009
        /*14bc*/ 	.word	0x00000000
        /*14c0*/ 	.short	0x010a
        /*14c2*/ 	.byte	0x3f
	.zero		1


	//   ....[109]....
        /*14c4*/ 	.word	0x000118a0
        /*14c8*/ 	.word	0x00000006
        /*14cc*/ 	.word	0x00000000
        /*14d0*/ 	.short	0x010a
        /*14d2*/ 	.byte	0x3f
	.zero		1


	//----- nvinfo : EIATTR_NUM_MBARRIERS
	.align		4
.L_30:
        /*14d4*/ 	.byte	0x03, 0x38
        /*14d6*/ 	.short	0x0032


	//----- nvinfo : EIATTR_EXIT_INSTR_OFFSETS
	.align		4
        /*14d8*/ 	.byte	0x04, 0x1c
        /*14da*/ 	.short	(.L_32 - .L_31)


	//   ....[0]....
.L_31:
        /*14dc*/ 	.word	0x000017d0


	//   ....[1]....
        /*14e0*/ 	.word	0x00001830


	//   ....[2]....
        /*14e4*/ 	.word	0x0000f300


	//   ....[3]....
        /*14e8*/ 	.word	0x0000f330


	//   ....[4]....
        /*14ec*/ 	.word	0x00010f50


	//----- nvinfo : EIATTR_MAX_THREADS
	.align		4
.L_32:
        /*14f0*/ 	.byte	0x04, 0x05
        /*14f2*/ 	.short	(.L_34 - .L_33)
.L_33:
        /*14f4*/ 	.word	0x00000180
        /*14f8*/ 	.word	0x00000001
        /*14fc*/ 	.word	0x00000001


	//----- nvinfo : EIATTR_CRS_STACK_SIZE
	.align		4
.L_34:
        /*1500*/ 	.byte	0x04, 0x1e
        /*1502*/ 	.short	(.L_36 - .L_35)
.L_35:
        /*1504*/ 	.word	0x00000000


	//----- nvinfo : EIATTR_CBANK_PARAM_SIZE
	.align		4
.L_36:
        /*1508*/ 	.byte	0x03, 0x19
        /*150a*/ 	.short	0x0470


	//----- nvinfo : EIATTR_PARAM_CBANK
	.align		4
        /*150c*/ 	.byte	0x04, 0x0a
        /*150e*/ 	.short	(.L_38 - .L_37)
	.align		4
.L_37:
        /*1510*/ 	.word	index@(.nv.constant0._ZN7cutlass13device_kernelINS_4gemm6kernel13GemmUniversalIN4cute5tupleIJiiiiEEENS1_10collective13CollectiveMmaINS1_37MainloopSm90TmaGmmaWarpSpecializedFP8ILi22ENS5_IJNS4_1CILi4EEENSA_ILi2EEENSA_ILi1EEEEEENS1_32KernelTmaWarpSpecializedPingpongEEENS5_IJNSA_ILi64EEENSA_ILi256EEENSA_ILi32EEEEEENS_12float_e5m2_tENS5_IJlSD_lEEESL_SM_NS4_8TiledMMAINS4_8MMA_AtomIJNS4_4SM904GMMA31MMA_64x256x32_F32E5M2E5M2_SS_TNILNSQ_7ScaleInE1ELSS_1EEEEEENS4_6LayoutINS5_IJSD_SD_SD_EEENS5_IJNSA_ILi0EEESX_SX_EEEEENS5_IJNS4_10UnderscoreES10_S10_EEEEENS4_23SM90_TMA_LOAD_MULTICASTENS4_14ComposedLayoutINS4_7SwizzleILi1ELi4ELi3EEENS4_18smem_ptr_flag_bitsILi8EEENSV_INS5_IJNSA_ILi8EEESJ_EEENS5_IJSJ_SD_EEEEEEEvNS4_8identityES13_S1D_vS1E_EENS_8epilogue10collective6detail29Sm90TmaWarpSpecializedAdapterINS1H_15DefaultEpilogueISL_SM_SM_NS1G_6thread17LinearCombinationISL_Li1EffLNS1L_9ScaleType4KindE0ELNS_15FloatRoundStyleE2ESL_EENS1_15EpilogueDefaultEEEEEvvEEEEvNT_6ParamsE)
        /*1514*/ 	.short	0x0210
        /*1516*/ 	.short	0x0470


	//----- nvinfo : EIATTR_SW_WAR
	.align		4
.L_38:
        /*1518*/ 	.byte	0x04, 0x36
        /*151a*/ 	.short	(.L_40 - .L_39)
.L_39:
        /*151c*/ 	.word	0x00000008
.L_40:


//--------------------- .nv.callgraph             --------------------------
	.section	.nv.callgraph,"",@"SHT_CUDA_CALLGRAPH"
	.align	4
	.sectionentsize	8
	.align		4
        /*0000*/ 	.word	0x00000000
	.align		4
        /*0004*/ 	.word	0xffffffff
	.align		4
        /*0008*/ 	.word	0x00000000
	.align		4
        /*000c*/ 	.word	0xfffffffe
	.align		4
        /*0010*/ 	.word	0x00000000
	.align		4
        /*0014*/ 	.word	0xfffffffd
	.align		4
        /*0018*/ 	.word	0x00000000
	.align		4
        /*001c*/ 	.word	0xfffffffc


//--------------------- .nv.constant4             --------------------------
	.section	.nv.constant4,"a",@progbits
	.align	8
	.align		8
.nv.constant4:
        /*0000*/ 	.dword	_ZN40_INTERNAL_677d8fc2_4_k_cu_8efc671f_223754cuda3std3__45__cpo5beginE
	.align		8
        /*0008*/ 	.dword	_ZN40_INTERNAL_677d8fc2_4_k_cu_8efc671f_223754cuda3std3__45__cpo3endE
	.align		8
        /*0010*/ 	.dword	_ZN40_INTERNAL_677d8fc2_4_k_cu_8efc671f_223754cuda3std3__45__cpo6cbeginE
	.align		8
        /*0018*/ 	.dword	_ZN40_INTERNAL_677d8fc2_4_k_cu_8efc671f_223754cuda3std3__45__cpo4cendE
	.align		8
        /*0020*/ 	.dword	_ZN40_INTERNAL_677d8fc2_4_k_cu_8efc671f_223754cuda3std3__442_GLOBAL__N__677d8fc2_4_k_cu_8efc671f_223756ignoreE
	.align		8
        /*0028*/ 	.dword	_ZN40_INTERNAL_677d8fc2_4_k_cu_8efc671f_223754cuda3std3__419piecewise_constructE
	.align		8
        /*0030*/ 	.dword	_ZN40_INTERNAL_677d8fc2_4_k_cu_8efc671f_223754cuda3std3__48in_placeE
	.align		8
        /*0038*/ 	.dword	_ZN40_INTERNAL_677d8fc2_4_k_cu_8efc671f_223754cuda3std6ranges3__45__cpo4swapE
	.align		8
        /*0040*/ 	.dword	_ZN40_INTERNAL_677d8fc2_4_k_cu_8efc671f_223754cuda3std6ranges3__45__cpo9iter_moveE
	.align		8
        /*0048*/ 	.dword	_ZN40_INTERNAL_677d8fc2_4_k_cu_8efc671f_223754cute7productE
	.align		8
        /*0050*/ 	.dword	_ZN40_INTERNAL_677d8fc2_4_k_cu_8efc671f_223754cute1_E


//--------------------- .text._ZN7cutlass13device_kernelINS_4gemm6kernel13GemmUniversalIN4cute5tupleIJiiiiEEENS1_10collective13CollectiveMmaINS1_37MainloopSm90TmaGmmaWarpSpecializedFP8ILi22ENS5_IJNS4_1CILi4EEENSA_ILi2EEENSA_ILi1EEEEEENS1_32KernelTmaWarpSpecializedPingpongEEENS5_IJNSA_ILi64EEENSA_ILi256EEENSA_ILi32EEEEEENS_12float_e5m2_tENS5_IJlSD_lEEESL_SM_NS4_8TiledMMAINS4_8MMA_AtomIJNS4_4SM904GMMA31MMA_64x256x32_F32E5M2E5M2_SS_TNILNSQ_7ScaleInE1ELSS_1EEEEEENS4_6LayoutINS5_IJSD_SD_SD_EEENS5_IJNSA_ILi0EEESX_SX_EEEEENS5_IJNS4_10UnderscoreES10_S10_EEEEENS4_23SM90_TMA_LOAD_MULTICASTENS4_14ComposedLayoutINS4_7SwizzleILi1ELi4ELi3EEENS4_18smem_ptr_flag_bitsILi8EEENSV_INS5_IJNSA_ILi8EEESJ_EEENS5_IJSJ_SD_EEEEEEEvNS4_8identityES13_S1D_vS1E_EENS_8epilogue10collective6detail29Sm90TmaWarpSpecializedAdapterINS1H_15DefaultEpilogueISL_SM_SM_NS1G_6thread17LinearCombinationISL_Li1EffLNS1L_9ScaleType4KindE0ELNS_15FloatRoundStyleE2ESL_EENS1_15EpilogueDefaultEEEEEvvEEEEvNT_6ParamsE --------------------------
	.section	.text._ZN7cutlass13device_kernelINS_4gemm6kernel13GemmUniversalIN4cute5tupleIJiiiiEEENS1_10collective13CollectiveMmaINS1_37MainloopSm90TmaGmmaWarpSpecializedFP8ILi22ENS5_IJNS4_1CILi4EEENSA_ILi2EEENSA_ILi1EEEEEENS1_32KernelTmaWarpSpecializedPingpongEEENS5_IJNSA_ILi64EEENSA_ILi256EEENSA_ILi32EEEEEENS_12float_e5m2_tENS5_IJlSD_lEEESL_SM_NS4_8TiledMMAINS4_8MMA_AtomIJNS4_4SM904GMMA31MMA_64x256x32_F32E5M2E5M2_SS_TNILNSQ_7ScaleInE1ELSS_1EEEEEENS4_6LayoutINS5_IJSD_SD_SD_EEENS5_IJNSA_ILi0EEESX_SX_EEEEENS5_IJNS4_10UnderscoreES10_S10_EEEEENS4_23SM90_TMA_LOAD_MULTICASTENS4_14ComposedLayoutINS4_7SwizzleILi1ELi4ELi3EEENS4_18smem_ptr_flag_bitsILi8EEENSV_INS5_IJNSA_ILi8EEESJ_EEENS5_IJSJ_SD_EEEEEEEvNS4_8identityES13_S1D_vS1E_EENS_8epilogue10collective6detail29Sm90TmaWarpSpecializedAdapterINS1H_15DefaultEpilogueISL_SM_SM_NS1G_6thread17LinearCombinationISL_Li1EffLNS1L_9ScaleType4KindE0ELNS_15FloatRoundStyleE2ESL_EENS1_15EpilogueDefaultEEEEEvvEEEEvNT_6ParamsE,"ax",@progbits
	.align	128
.text._ZN7cutlass13device_kernelINS_4gemm6kernel13GemmUniversalIN4cute5tupleIJiiiiEEENS1_10collective13CollectiveMmaINS1_37MainloopSm90TmaGmmaWarpSpecializedFP8ILi22ENS5_IJNS4_1CILi4EEENSA_ILi2EEENSA_ILi1EEEEEENS1_32KernelTmaWarpSpecializedPingpongEEENS5_IJNSA_ILi64EEENSA_ILi256EEENSA_ILi32EEEEEENS_12float_e5m2_tENS5_IJlSD_lEEESL_SM_NS4_8TiledMMAINS4_8MMA_AtomIJNS4_4SM904GMMA31MMA_64x256x32_F32E5M2E5M2_SS_TNILNSQ_7ScaleInE1ELSS_1EEEEEENS4_6LayoutINS5_IJSD_SD_SD_EEENS5_IJNSA_ILi0EEESX_SX_EEEEENS5_IJNS4_10UnderscoreES10_S10_EEEEENS4_23SM90_TMA_LOAD_MULTICASTENS4_14ComposedLayoutINS4_7SwizzleILi1ELi4ELi3EEENS4_18smem_ptr_flag_bitsILi8EEENSV_INS5_IJNSA_ILi8EEESJ_EEENS5_IJSJ_SD_EEEEEEEvNS4_8identityES13_S1D_vS1E_EENS_8epilogue10collective6detail29Sm90TmaWarpSpecializedAdapterINS1H_15DefaultEpilogueISL_SM_SM_NS1G_6thread17LinearCombinationISL_Li1EffLNS1L_9ScaleType4KindE0ELNS_15FloatRoundStyleE2ESL_EENS1_15EpilogueDefaultEEEEEvvEEEEvNT_6ParamsE:
        .type           _ZN7cutlass13device_kernelINS_4gemm6kernel13GemmUniversalIN4cute5tupleIJiiiiEEENS1_10collective13CollectiveMmaINS1_37MainloopSm90TmaGmmaWarpSpecializedFP8ILi22ENS5_IJNS4_1CILi4EEENSA_ILi2EEENSA_ILi1EEEEEENS1_32KernelTmaWarpSpecializedPingpongEEENS5_IJNSA_ILi64EEENSA_ILi256EEENSA_ILi32EEEEEENS_12float_e5m2_tENS5_IJlSD_lEEESL_SM_NS4_8TiledMMAINS4_8MMA_AtomIJNS4_4SM904GMMA31MMA_64x256x32_F32E5M2E5M2_SS_TNILNSQ_7ScaleInE1ELSS_1EEEEEENS4_6LayoutINS5_IJSD_SD_SD_EEENS5_IJNSA_ILi0EEESX_SX_EEEEENS5_IJNS4_10UnderscoreES10_S10_EEEEENS4_23SM90_TMA_LOAD_MULTICASTENS4_14ComposedLayoutINS4_7SwizzleILi1ELi4ELi3EEENS4_18smem_ptr_flag_bitsILi8EEENSV_INS5_IJNSA_ILi8EEESJ_EEENS5_IJSJ_SD_EEEEEEEvNS4_8identityES13_S1D_vS1E_EENS_8epilogue10collective6detail29Sm90TmaWarpSpecializedAdapterINS1H_15DefaultEpilogueISL_SM_SM_NS1G_6thread17LinearCombinationISL_Li1EffLNS1L_9ScaleType4KindE0ELNS_15FloatRoundStyleE2ESL_EENS1_15EpilogueDefaultEEEEEvvEEEEvNT_6ParamsE,@function
        .size           _ZN7cutlass13device_kernelINS_4gemm6kernel13GemmUniversalIN4cute5tupleIJiiiiEEENS1_10collective13CollectiveMmaINS1_37MainloopSm90TmaGmmaWarpSpecializedFP8ILi22ENS5_IJNS4_1CILi4EEENSA_ILi2EEENSA_ILi1EEEEEENS1_32KernelTmaWarpSpecializedPingpongEEENS5_IJNSA_ILi64EEENSA_ILi256EEENSA_ILi32EEEEEENS_12float_e5m2_tENS5_IJlSD_lEEESL_SM_NS4_8TiledMMAINS4_8MMA_AtomIJNS4_4SM904GMMA31MMA_64x256x32_F32E5M2E5M2_SS_TNILNSQ_7ScaleInE1ELSS_1EEEEEENS4_6LayoutINS5_IJSD_SD_SD_EEENS5_IJNSA_ILi0EEESX_SX_EEEEENS5_IJNS4_10UnderscoreES10_S10_EEEEENS4_23SM90_TMA_LOAD_MULTICASTENS4_14ComposedLayoutINS4_7SwizzleILi1ELi4ELi3EEENS4_18smem_ptr_flag_bitsILi8EEENSV_INS5_IJNSA_ILi8EEESJ_EEENS5_IJSJ_SD_EEEEEEEvNS4_8identityES13_S1D_vS1E_EENS_8epilogue10collective6detail29Sm90TmaWarpSpecializedAdapterINS1H_15DefaultEpilogueISL_SM_SM_NS1G_6thread17LinearCombinationISL_Li1EffLNS1L_9ScaleType4KindE0ELNS_15FloatRoundStyleE2ESL_EENS1_15EpilogueDefaultEEEEEvvEEEEvNT_6ParamsE,(.L_x_373 - _ZN7cutlass13device_kernelINS_4gemm6kernel13GemmUniversalIN4cute5tupleIJiiiiEEENS1_10collective13CollectiveMmaINS1_37MainloopSm90TmaGmmaWarpSpecializedFP8ILi22ENS5_IJNS4_1CILi4EEENSA_ILi2EEENSA_ILi1EEEEEENS1_32KernelTmaWarpSpecializedPingpongEEENS5_IJNSA_ILi64EEENSA_ILi256EEENSA_ILi32EEEEEENS_12float_e5m2_tENS5_IJlSD_lEEESL_SM_NS4_8TiledMMAINS4_8MMA_AtomIJNS4_4SM904GMMA31MMA_64x256x32_F32E5M2E5M2_SS_TNILNSQ_7ScaleInE1ELSS_1EEEEEENS4_6LayoutINS5_IJSD_SD_SD_EEENS5_IJNSA_ILi0EEESX_SX_EEEEENS5_IJNS4_10UnderscoreES10_S10_EEEEENS4_23SM90_TMA_LOAD_MULTICASTENS4_14ComposedLayoutINS4_7SwizzleILi1ELi4ELi3EEENS4_18smem_ptr_flag_bitsILi8EEENSV_INS5_IJNSA_ILi8EEESJ_EEENS5_IJSJ_SD_EEEEEEEvNS4_8identityES13_S1D_vS1E_EENS_8epilogue10collective6detail29Sm90TmaWarpSpecializedAdapterINS1H_15DefaultEpilogueISL_SM_SM_NS1G_6thread17LinearCombinationISL_Li1EffLNS1L_9ScaleType4KindE0ELNS_15FloatRoundStyleE2ESL_EENS1_15EpilogueDefaultEEEEEvvEEEEvNT_6ParamsE)
        .other          _ZN7cutlass13device_kernelINS_4gemm6kernel13GemmUniversalIN4cute5tupleIJiiiiEEENS1_10collective13CollectiveMmaINS1_37MainloopSm90TmaGmmaWarpSpecializedFP8ILi22ENS5_IJNS4_1CILi4EEENSA_ILi2EEENSA_ILi1EEEEEENS1_32KernelTmaWarpSpecializedPingpongEEENS5_IJNSA_ILi64EEENSA_ILi256EEENSA_ILi32EEEEEENS_12float_e5m2_tENS5_IJlSD_lEEESL_SM_NS4_8TiledMMAINS4_8MMA_AtomIJNS4_4SM904GMMA31MMA_64x256x32_F32E5M2E5M2_SS_TNILNSQ_7ScaleInE1ELSS_1EEEEEENS4_6LayoutINS5_IJSD_SD_SD_EEENS5_IJNSA_ILi0EEESX_SX_EEEEENS5_IJNS4_10UnderscoreES10_S10_EEEEENS4_23SM90_TMA_LOAD_MULTICASTENS4_14ComposedLayoutINS4_7SwizzleILi1ELi4ELi3EEENS4_18smem_ptr_flag_bitsILi8EEENSV_INS5_IJNSA_ILi8EEESJ_EEENS5_IJSJ_SD_EEEEEEEvNS4_8identityES13_S1D_vS1E_EENS_8epilogue10collective6detail29Sm90TmaWarpSpecializedAdapterINS1H_15DefaultEpilogueISL_SM_SM_NS1G_6thread17LinearCombinationISL_Li1EffLNS1L_9ScaleType4KindE0ELNS_15FloatRoundStyleE2ESL_EENS1_15EpilogueDefaultEEEEEvvEEEEvNT_6ParamsE,@"STO_CUDA_ENTRY STV_DEFAULT"
_ZN7cutlass13device_kernelINS_4gemm6kernel13GemmUniversalIN4cute5tupleIJiiiiEEENS1_10collective13CollectiveMmaINS1_37MainloopSm90TmaGmmaWarpSpecializedFP8ILi22ENS5_IJNS4_1CILi4EEENSA_ILi2EEENSA_ILi1EEEEEENS1_32KernelTmaWarpSpecializedPingpongEEENS5_IJNSA_ILi64EEENSA_ILi256EEENSA_ILi32EEEEEENS_12float_e5m2_tENS5_IJlSD_lEEESL_SM_NS4_8TiledMMAINS4_8MMA_AtomIJNS4_4SM904GMMA31MMA_64x256x32_F32E5M2E5M2_SS_TNILNSQ_7ScaleInE1ELSS_1EEEEEENS4_6LayoutINS5_IJSD_SD_SD_EEENS5_IJNSA_ILi0EEESX_SX_EEEEENS5_IJNS4_10UnderscoreES10_S10_EEEEENS4_23SM90_TMA_LOAD_MULTICASTENS4_14ComposedLayoutINS4_7SwizzleILi1ELi4ELi3EEENS4_18smem_ptr_flag_bitsILi8EEENSV_INS5_IJNSA_ILi8EEESJ_EEENS5_IJSJ_SD_EEEEEEEvNS4_8identityES13_S1D_vS1E_EENS_8epilogue10collective6detail29Sm90TmaWarpSpecializedAdapterINS1H_15DefaultEpilogueISL_SM_SM_NS1G_6thread17LinearCombinationISL_Li1EffLNS1L_9ScaleType4KindE0ELNS_15FloatRoundStyleE2ESL_EENS1_15EpilogueDefaultEEEEEvvEEEEvNT_6ParamsE:
[----:B------:R-:W0:Y:S02]  /*0000*/  LDC R1, c[0x0][0x28] ;  /* 0x00000a00ff017b82 */ /* 0x000e240000000800 */
[----:B0-----:R-:W-:Y:S01]  /*0010*/  VIADD R1, R1, 0xfffffee8 ;  /* 0xfffffee801017836 */ /* 0x001fe20000000000 */
[----:B------:R-:W0:Y:S01]  /*0020*/  S2R R2, SR_TID.X ;  /* 0x0000000000027919 */ /* 0x000e220000002100 */
[----:B------:R-:W-:Y:S01]  /*0030*/  ELECT P0, URZ, PT ;  /* 0x00000000003f782f */ /* 0x000fe20003800000 */
[----:B------:R-:W-:Y:S01]  /*0040*/  BSSY B0, `(.L_x_0) ;  /* 0x0000014000007945 */ /* 0x000fe20003800000 */
[--C-:B0-----:R-:W-:Y:S02]  /*0050*/  SHF.R.U32.HI R0, RZ, 0x5, R2.reuse ;  /* 0x00000005ff007819 */ /* 0x101fe40000011602 */
[----:B------:R-:W-:-:S03]  /*0060*/  SHF.R.U32.HI R5, RZ, 0x7, R2 ;  /* 0x00000007ff057819 */ /* 0x000fc60000011602 */
[----:B------:R-:W0:Y:S02]  /*0070*/  SHFL.IDX PT, R3, R0, RZ, 0x1f ;  /* 0x00001fff00037589 */ /* 0x000e2400000e0000 */
[----:B0-----:R-:W-:Y:S02]  /*0080*/  R2UR UR6, R3 ;  /* 0x00000000030672ca */ /* 0x001fe400000e0000 */
[----:B------:R0:W1:Y:S11]  /*0090*/  SHFL.IDX PT, R3, R5, RZ, 0x1f ;  /* 0x00001fff05037589 */ /* 0x00007600000e0000 */
[----:B------:R-:W-:-:S02]  /*00a0*/  USHF.R.S32.HI UR4, URZ, 0x1f, UR6 ;  /* 0x0000001f3f047899 */ /* 0x000fc40008011406 */
[----:B------:R-:W-:Y:S02]  /*00b0*/  ISETP.NE.OR P0, PT, RZ, UR6, !P0 ;  /* 0x00000006ff007c0c */ /* 0x000fe4000c705670 */
[----:B------:R-:W-:-:S04]  /*00c0*/  ULEA.HI UR4, UR4, UR6, URZ, 0x2 ;  /* 0x0000000604047291 */ /* 0x000fc8000f8f103f */
[----:B------:R-:W-:-:S04]  /*00d0*/  ULOP3.LUT UR4, UR4, 0xfffffffc, URZ, 0xc0, !UPT ;  /* 0xfffffffc04047892 */ /* 0x000fc8000f8ec03f */
[----:B------:R-:W-:-:S03]  /*00e0*/  UIADD3 UR6, UR6, -UR4, URZ ;  /* 0x8000000406067290 */ /* 0x000fc6000fffe03f */
[----:B01----:R-:W-:Y:S09]  /*00f0*/  @P0 BRA `(.L_x_1) ;  /* 0x0000000000200947 */ /* 0x003ff20003800000 */
[----:B------:R-:W-:Y:S02]  /*0100*/  ULDC.64 UR4, c[0x0][0x198] ;  /* 0x0000660000047ab9 */ /* 0x000fe40000000a00 */
[----:B------:R-:W-:Y:S02]  /*0110*/  UIADD3 UR8, UP0, UR4, 0xf0, URZ ;  /* 0x000000f004087890 */ /* 0x000fe4000ff1e03f */
[----:B------:R-:W-:Y:S02]  /*0120*/  UIADD3 UR4, UP1, UR4, 0x1f0, URZ ;  /* 0x000001f004047890 */ /* 0x000fe4000ff3e03f */
[----:B------:R-:W-:Y:S02]  /*0130*/  UIADD3.X UR9, URZ, UR5, URZ, UP0, !UPT ;  /* 0x000000053f097290 */ /* 0x000fe400087fe43f */
[----:B------:R-:W-:-:S07]  /*0140*/  UIADD3.X UR5, URZ, UR5, URZ, UP1, !UPT ;  /* 0x000000053f057290 */ /* 0x000fce0008ffe43f */
[----:B------:R0:W-:Y:S02]  /*0150*/  UTMACCTL.PF [UR8] ;  /* 0x00000000080079b9 */ /* 0x0001e40008040000 */
[----:B------:R0:W-:Y:S02]  /*0160*/  UTMACCTL.PF [UR4] ;  /* 0x00000000040079b9 */ /* 0x0001e40008040000 */
[----:B0-----:R-:W-:Y:S01]  /*0170*/  NOP ;  /* 0x0000000000007918 */ /* 0x001fe20000000000 */
.L_x_1:
[----:B------:R-:W-:Y:S05]  /*0180*/  BSYNC B0 ;  /* 0x0000000000007941 */ /* 0x000fea0003800000 */
.L_x_0:
[----:B------:R-:W0:Y:S01]  /*0190*/  SHFL.IDX PT, R6, R0, RZ, 0x1f ;  /* 0x00001fff00067589 */ /* 0x000e2200000e0000 */
[----:B------:R-:W-:Y:S01]  /*01a0*/  R2UR UR14, R3 ;  /* 0x00000000030e72ca */ /* 0x000fe200000e0000 */
[----:B------:R-:W-:Y:S01]  /*01b0*/  UISETP.NE.AND UP0, UPT, UR6, 0x3, UPT ;  /* 0x000000030600788c */ /* 0x000fe2000bf05270 */
[----:B------:R-:W-:-:S03]  /*01c0*/  SHF.R.S32.HI R3, RZ, 0x1f, R2 ;  /* 0x0000001fff037819 */ /* 0x000fc60000011402 */
[----:B------:R-:W-:-:S08]  /*01d0*/  UISETP.EQ.OR UP0, UPT, UR6, URZ, !UP0 ;  /* 0x0000003f0600728c */ /* 0x000fd0000c702670 */
[----:B------:R-:W-:Y:S02]  /*01e0*/  UIADD3 UR12, UR14, -0x1, URZ ;  /* 0xffffffff0e0c7890 */ /* 0x000fe4000fffe03f */
[----:B------:R-:W-:Y:S02]  /*01f0*/  UISETP.EQ.AND UP0, UPT, UR14, URZ, UP0 ;  /* 0x0000003f0e00728c */ /* 0x000fe40008702270 */
[----:B------:R-:W-:Y:S02]  /*0200*/  UISETP.GE.U32.AND UP1, UPT, UR12, 0x2, UPT ;  /* 0x000000020c00788c */ /* 0x000fe4000bf26070 */
[----:B------:R-:W-:Y:S01]  /*0210*/  USEL UR13, URZ, 0x1, !UP0 ;  /* 0x000000013f0d7887 */ /* 0x000fe2000c000000 */
[----:B0-----:R-:W-:-:S03]  /*0220*/  ISETP.NE.AND P0, PT, R6, RZ, PT ;  /* 0x000000ff0600720c */ /* 0x001fc60003f05270 */
[----:B------:R-:W-:-:S10]  /*0230*/  USEL UR13, UR13, 0x2, UP1 ;  /* 0x000000020d0d7887 */ /* 0x000fd40008800000 */
[----:B------:R-:W-:Y:S05]  /*0240*/  @P0 BRA `(.L_x_2) ;  /* 0x0000000000f40947 */ /* 0x000fea0003800000 */
[----:B------:R-:W-:Y:S01]  /*0250*/  ELECT P0, URZ, PT ;  /* 0x00000000003f782f */ /* 0x000fe20003800000 */
[----:B------:R-:W-:-:S12]  /*0260*/  BSSY B0, `(.L_x_2) ;  /* 0x000003b000007945 */ /* 0x000fd80003800000 */
[----:B------:R-:W-:Y:S05]  /*0270*/  @!P0 BRA `(.L_x_3) ;  /* 0x0000000000e48947 */ /* 0x000fea0003800000 */
[----:B------:R-:W0:Y:S01]  /*0280*/  S2UR UR7, SR_CgaCtaId ;  /* 0x00000000000779c3 */ /* 0x000e220000008800 */
[----:B------:R-:W-:Y:S01]  /*0290*/  UMOV UR4, 0x400 ;  /* 0x0000040000047882 */ /* 0x000fe20000000000 */
[----:B------:R-:W-:Y:S01]  /*02a0*/  UMOV UR5, 0x1 ;  /* 0x0000000100057882 */ /* 0x000fe20000000000 */
[----:B------:R-:W-:Y:S02]  /*02b0*/  UMOV UR8, 0x5 ;  /* 0x0000000500087882 */ /* 0x000fe40000000000 */
[----:B------:R-:W-:-:S04]  /*02c0*/  UIADD3 UR8, -UR8, 0x100000, URZ ;  /* 0x0010000008087890 */ /* 0x000fc8000fffe13f */
[----:B------:R-:W-:Y:S02]  /*02d0*/  USHF.L.U32 UR9, UR8, 0xb, URZ ;  /* 0x0000000b08097899 */ /* 0x000fe4000800063f */
[----:B------:R-:W-:Y:S02]  /*02e0*/  USHF.L.U32 UR8, UR8, 0x1, URZ ;  /* 0x0000000108087899 */ /* 0x000fe4000800063f */
[----:B0-----:R-:W-:Y:S02]  /*02f0*/  ULEA UR7, UR7, UR4, 0x18 ;  /* 0x0000000407077291 */ /* 0x001fe4000f8ec03f */
[----:B------:R-:W-:-:S04]  /*0300*/  UIADD3 UR4, -UR5, 0x100000, URZ ;  /* 0x0010000005047890 */ /* 0x000fc8000fffe13f */
[----:B------:R-:W-:Y:S02]  /*0310*/  USHF.L.U32 UR5, UR4, 0xb, URZ ;  /* 0x0000000b04057899 */ /* 0x000fe4000800063f */
[----:B------:R-:W-:Y:S01]  /*0320*/  USHF.L.U32 UR4, UR4, 0x1, URZ ;  /* 0x0000000104047899 */ /* 0x000fe2000800063f */
[----:B------:R-:W0:Y:S11]  /*0330*/  FENCE.VIEW.ASYNC.S ;  /* 0x00000000000073c6 */ /* 0x000e360000000000 */
[----:B0-----:R0:W1:Y:S01]  /*0340*/  SYNCS.EXCH.64 URZ, [UR7], UR4 ;  /* 0x00000004073f75b2 */ /* 0x0010620008000100 */
[----:B------:R0:W2:Y:S01]  /*0350*/  SYNCS.EXCH.64 URZ, [UR7+0xb0], UR8 ;  /* 0x0000b008073f75b2 */ /* 0x0000a20008000100 */
[----:B------:R0:W3:Y:S01]  /*0360*/  SYNCS.EXCH.64 URZ, [UR7+0x8], UR4 ;  /* 0x00000804073f75b2 */ /* 0x0000e20008000100 */
[----:B------:R0:W4:Y:S01]  /*0370*/  SYNCS.EXCH.64 URZ, [UR7+0xb8], UR8 ;  /* 0x0000b808073f75b2 */ /* 0x0001220008000100 */
[----:B------:R0:W0:Y:S01]  /*0380*/  SYNCS.EXCH.64 URZ, [UR7+0x10], UR4 ;  /* 0x00001004073f75b2 */ /* 0x0000220008000100 */
        /* <DEDUP_REMOVED lines=39> */
[----:B-1234-:R-:W-:Y:S01]  /*0600*/  NOP ;  /* 0x0000000000007918 */ /* 0x01efe20000000000 */
.L_x_3:
[----:B0-----:R-:W-:Y:S05]  /*0610*/  BSYNC B0 ;  /* 0x0000000000007941 */ /* 0x001fea0003800000 */
.L_x_2:
[----:B------:R-:W-:Y:S01]  /*0620*/  LEA.HI R3, R3, R2, RZ, 0x7 ;  /* 0x0000000203037211 */ /* 0x000fe200078f38ff */
[----:B------:R-:W0:Y:S01]  /*0630*/  SHFL.IDX PT, R8, R0, RZ, 0x1f ;  /* 0x00001fff00087589 */ /* 0x000e2200000e0000 */
[----:B------:R-:W1:Y:S01]  /*0640*/  S2UR UR15, SR_CTAID.X ;  /* 0x00000000000f79c3 */ /* 0x000e620000002500 */
[----:B------:R-:W-:Y:S02]  /*0650*/  ELECT P0, URZ, PT ;  /* 0x00000000003f782f */ /* 0x000fe40003800000 */
[----:B------:R-:W-:Y:S01]  /*0660*/  LOP3.LUT R3, R3, 0xffffff80, RZ, 0xc0, !PT ;  /* 0xffffff8003037812 */ /* 0x000fe200078ec0ff */
[----:B------:R1:W2:Y:S01]  /*0670*/  SHFL.IDX PT, R10, R0, RZ, 0x1f ;  /* 0x00001fff000a7589 */ /* 0x0002a200000e0000 */
[----:B------:R-:W-:Y:S01]  /*0680*/  SHF.R.S32.HI R9, RZ, 0x1f, R6 ;  /* 0x0000001fff097819 */ /* 0x000fe20000011406 */
[----:B------:R-:W-:Y:S01]  /*0690*/  ULDC UR4, c[0x0][0x150] ;  /* 0x0000540000047ab9 */ /* 0x000fe20000000800 */
[----:B------:R-:W-:Y:S01]  /*06a0*/  ELECT P1, URZ, PT ;  /* 0x00000000003f782f */ /* 0x000fe20003820000 */
[----:B------:R-:W-:Y:S01]  /*06b0*/  IMAD.IADD R3, R2, 0x1, -R3 ;  /* 0x0000000102037824 */ /* 0x000fe200078e0a03 */
[----:B------:R-:W-:Y:S01]  /*06c0*/  LEA.HI R9, R9, R6, RZ, 0x2 ;  /* 0x0000000609097211 */ /* 0x000fe200078f10ff */
[----:B------:R-:W3:Y:S01]  /*06d0*/  LDC R11, c[0x0][0x144] ;  /* 0x00005100ff0b7b82 */ /* 0x000ee20000000800 */
[----:B------:R-:W-:Y:S01]  /*06e0*/  UMOV UR9, 0x80 ;  /* 0x0000008000097882 */ /* 0x000fe20000000000 */
[----:B------:R-:W-:Y:S01]  /*06f0*/  NOP ;  /* 0x0000000000007918 */ /* 0x000fe20000000000 */
[----:B------:R-:W-:Y:S01]  /*0700*/  SHF.R.S32.HI R12, RZ, 0x1f, R3 ;  /* 0x0000001fff0c7819 */ /* 0x000fe20000011403 */
[----:B------:R-:W-:Y:S01]  /*0710*/  NOP ;  /* 0x0000000000007918 */ /* 0x000fe20000000000 */
[----:B------:R-:W-:-:S02]  /*0720*/  LOP3.LUT R9, R9, 0x3ffffffc, RZ, 0xc0, !PT ;  /* 0x3ffffffc09097812 */ /* 0x000fc400078ec0ff */
[----:B------:R-:W-:Y:S01]  /*0730*/  LEA.HI R4, R12, R3, RZ, 0x3 ;  /* 0x000000030c047211 */ /* 0x000fe200078f18ff */
[----:B------:R-:W4:Y:S01]  /*0740*/  LDC R15, c[0x0][0x148] ;  /* 0x00005200ff0f7b82 */ /* 0x000f220000000800 */
[----:B------:R-:W-:Y:S01]  /*0750*/  ISETP.NE.AND P3, PT, RZ, UR14, PT ;  /* 0x0000000eff007c0c */ /* 0x000fe2000bf65270 */
[----:B------:R-:W-:Y:S01]  /*0760*/  IMAD.IADD R9, R6, 0x1, -R9 ;  /* 0x0000000106097824 */ /* 0x000fe200078e0a09 */
[--C-:B------:R-:W-:Y:S01]  /*0770*/  SHF.R.S32.HI R7, RZ, 0x3, R4.reuse ;  /* 0x00000003ff077819 */ /* 0x100fe20000011404 */
[----:B------:R-:W5:Y:S01]  /*0780*/  SHFL.IDX PT, R6, R5, RZ, 0x1f ;  /* 0x00001fff05067589 */ /* 0x000f6200000e0000 */
[----:B------:R-:W-:Y:S02]  /*0790*/  SHF.R.S32.HI R4, RZ, 0x1f, R4 ;  /* 0x0000001fff047819 */ /* 0x000fe40000011404 */
[----:B0-----:R-:W-:Y:S02]  /*07a0*/  ISETP.NE.OR P0, PT, R8, RZ, !P0 ;  /* 0x000000ff0800720c */ /* 0x001fe40004705670 */
[----:B------:R-:W-:-:S02]  /*07b0*/  LEA.HI R8, R4, R7, RZ, 0x2 ;  /* 0x0000000704087211 */ /* 0x000fc400078f10ff */
[----:B------:R-:W0:Y:S01]  /*07c0*/  S2R R4, SR_CTAID.Y ;  /* 0x0000000000047919 */ /* 0x000e220000002600 */
[----:B-1----:R-:W-:Y:S02]  /*07d0*/  I2FP.F32.U32 R0, UR15 ;  /* 0x0000000f00007c45 */ /* 0x002fe40008201000 */
[----:B------:R-:W-:Y:S02]  /*07e0*/  LOP3.LUT R8, R8, 0xfffffffc, RZ, 0xc0, !PT ;  /* 0xfffffffc08087812 */ /* 0x000fe400078ec0ff */
[----:B--2---:R-:W-:Y:S01]  /*07f0*/  ISETP.NE.OR P1, PT, R10, RZ, !P1 ;  /* 0x000000ff0a00720c */ /* 0x004fe20004f25670 */
[----:B------:R-:W-:Y:S01]  /*0800*/  FMUL R0, R0, UR4 ;  /* 0x0000000400007c20 */ /* 0x000fe20008400000 */
[----:B------:R-:W-:Y:S01]  /*0810*/  ULDC UR4, c[0x0][0x154] ;  /* 0x0000550000047ab9 */ /* 0x000fe20000000800 */
[----:B------:R-:W-:Y:S01]  /*0820*/  IMAD.IADD R8, R7, 0x1, -R8 ;  /* 0x0000000107087824 */ /* 0x000fe200078e0a08 */
[----:B------:R-:W-:-:S03]  /*0830*/  VOTEU.ALL UP0, P0 ;  /* 0x00000000003f7886 */ /* 0x000fc60000000000 */
[----:B------:R-:W1:Y:S01]  /*0840*/  F2I.U32.TRUNC.NTZ R0, R0 ;  /* 0x0000000000007305 */ /* 0x000e62000020f000 */
[----:B------:R-:W-:Y:S01]  /*0850*/  IMAD R8, R9, 0x4, R8 ;  /* 0x0000000409087824 */ /* 0x000fe200078e0208 */
[----:B------:R-:W2:Y:S01]  /*0860*/  @!UP0 S2UR UR8, SR_CgaCtaId ;  /* 0x00000000000889c3 */ /* 0x000ea20000008800 */
[----:B------:R-:W-:Y:S01]  /*0870*/  @!UP0 UMOV UR7, 0x400 ;  /* 0x0000040000078882 */ /* 0x000fe20000000000 */
[----:B-----5:R-:W-:Y:S02]  /*0880*/  R2UR UR17, R6 ;  /* 0x00000000061172ca */ /* 0x020fe400000e0000 */
[----:B------:R-:W-:Y:S01]  /*0890*/  VOTEU.ALL UP1, P1 ;  /* 0x00000000003f7886 */ /* 0x000fe20000820000 */
[----:B------:R-:W-:Y:S01]  /*08a0*/  SHF.R.S32.HI R7, RZ, 0x1f, R8 ;  /* 0x0000001fff077819 */ /* 0x000fe20000011408 */
[----:B------:R-:W-:Y:S01]  /*08b0*/  VOTEU.ALL UP2, P1 ;  /* 0x00000000003f7886 */ /* 0x000fe20000840000 */
[----:B------:R-:W-:Y:S01]  /*08c0*/  VOTEU.ALL UP3, P1 ;  /* 0x00000000003f7886 */ /* 0x000fe20000860000 */
[----:B------:R-:W-:Y:S01]  /*08d0*/  VOTEU.ALL UP4, P1 ;  /* 0x00000000003f7886 */ /* 0x000fe20000880000 */
[----:B------:R-:W-:Y:S01]  /*08e0*/  LEA.HI R7, R7, R8, RZ, 0x2 ;  /* 0x0000000807077211 */ /* 0x000fe200078f10ff */
[----:B------:R-:W5:Y:S01]  /*08f0*/  @!UP1 S2UR UR11, SR_CgaCtaId ;  /* 0x00000000000b99c3 */ /* 0x000f620000008800 */
[----:B------:R-:W-:Y:S01]  /*0900*/  @!UP1 UMOV UR10, 0x400 ;  /* 0x00000400000a9882 */ /* 0x000fe20000000000 */
[----:B------:R-:W-:Y:S01]  /*0910*/  VOTEU.ALL UP5, P1 ;  /* 0x00000000003f7886 */ /* 0x000fe200008a0000 */
[----:B-1----:R-:W-:Y:S01]  /*0920*/  IMAD.MOV R14, RZ, RZ, -R0 ;  /* 0x000000ffff0e7224 */ /* 0x002fe200078e0a00 */
[----:B------:R-:W-:Y:S01]  /*0930*/  LOP3.LUT R9, R7, 0xfffffffc, RZ, 0xc0, !PT ;  /* 0xfffffffc07097812 */ /* 0x000fe200078ec0ff */
[----:B------:R-:W-:-:S02]  /*0940*/  IMAD.SHL.U32 R7, R8, 0x4, RZ ;  /* 0x0000000408077824 */ /* 0x000fc400078e00ff */
[----:B---3--:R-:W-:Y:S01]  /*0950*/  IMAD R14, R11, R14, UR15 ;  /* 0x0000000f0b0e7e24 */ /* 0x008fe2000f8e020e */
[----:B0-----:R-:W-:Y:S01]  /*0960*/  I2FP.F32.U32 R0, R4 ;  /* 0x0000000400007245 */ /* 0x001fe20000201000 */
[C---:B------:R-:W-:Y:S01]  /*0970*/  IMAD.IADD R9, R8.reuse, 0x1, -R9 ;  /* 0x0000000108097824 */ /* 0x040fe200078e0a09 */
[----:B------:R-:W-:Y:S02]  /*0980*/  LOP3.LUT R13, R8, 0xc, R7, 0x78, !PT ;  /* 0x0000000c080d7812 */ /* 0x000fe400078e7807 */
[----:B------:R-:W0:Y:S01]  /*0990*/  LDC R8, c[0x0][0x140] ;  /* 0x00005000ff087b82 */ /* 0x000e220000000800 */
[----:B------:R-:W-:Y:S01]  /*09a0*/  FMUL R0, R0, UR4 ;  /* 0x0000000400007c20 */ /* 0x000fe20008400000 */
[----:B------:R-:W-:Y:S01]  /*09b0*/  ISETP.NE.AND P2, PT, R9, R14, PT ;  /* 0x0000000e0900720c */ /* 0x000fe20003f45270 */
[----:B------:R-:W-:Y:S01]  /*09c0*/  UMOV UR4, 0x20 ;  /* 0x0000002000047882 */ /* 0x000fe20000000000 */
[----:B--2---:R-:W-:Y:S01]  /*09d0*/  @!UP0 ULEA UR7, UR8, UR7, 0x18 ;  /* 0x0000000708078291 */ /* 0x004fe2000f8ec03f */
[----:B------:R1:W-:Y:S01]  /*09e0*/  STL [R1+0x80], R13 ;  /* 0x0000800d01007387 */ /* 0x0003e20000100800 */
[----:B------:R-:W-:-:S04]  /*09f0*/  @!UP0 UIADD3 UR4, -UR4, 0x100000, URZ ;  /* 0x0010000004048890 */ /* 0x000fc8000fffe13f */
[----:B------:R-:W-:Y:S02]  /*0a00*/  @!UP0 USHF.L.U32 UR5, UR4, 0xb, URZ ;  /* 0x0000000b04058899 */ /* 0x000fe4000800063f */
[----:B------:R-:W-:Y:S01]  /*0a10*/  @!UP0 USHF.L.U32 UR4, UR4, 0x1, URZ ;  /* 0x0000000104048899 */ /* 0x000fe2000800063f */
[----:B------:R-:W2:Y:S01]  /*0a20*/  F2I.U32.TRUNC.NTZ R0, R0 ;  /* 0x0000000000007305 */ /* 0x000ea2000020f000 */
[----:B------:R-:W-:-:S04]  /*0a30*/  @!UP1 UIADD3 UR8, -UR9, 0x100000, URZ ;  /* 0x0010000009089890 */ /* 0x000fc8000fffe13f */
[----:B------:R-:W-:Y:S02]  /*0a40*/  @!UP1 USHF.L.U32 UR9, UR8, 0xb, URZ ;  /* 0x0000000b08099899 */ /* 0x000fe4000800063f */
[----:B------:R-:W-:Y:S01]  /*0a50*/  @!UP1 USHF.L.U32 UR8, UR8, 0x1, URZ ;  /* 0x0000000108089899 */ /* 0x000fe2000800063f */
[----:B------:R-:W-:Y:S01]  /*0a60*/  VOTEU.ALL UP0, P0 ;  /* 0x00000000003f7886 */ /* 0x000fe20000000000 */
[----:B-----5:R-:W-:Y:S01]  /*0a70*/  @!UP1 ULEA UR10, UR11, UR10, 0x18 ;  /* 0x0000000a0b0a9291 */ /* 0x020fe2000f8ec03f */
[----:B------:R-:W-:Y:S01]  /*0a80*/  VOTEU.ALL UP1, P0 ;  /* 0x00000000003f7886 */ /* 0x000fe20000020000 */
[----:B------:R-:W-:Y:S01]  /*0a90*/  LOP3.LUT P0, RZ, R3, 0x7, RZ, 0xc0, !PT ;  /* 0x0000000703ff7812 */ /* 0x000fe2000780c0ff */
[----:B------:R-:W3:Y:S02]  /*0aa0*/  FENCE.VIEW.ASYNC.S ;  /* 0x00000000000073c6 */ /* 0x000ee40000000000 */
[----:B---3--:R1:W3:Y:S01]  /*0ab0*/  @!UP0 SYNCS.EXCH.64 URZ, [UR7+0x190], UR4 ;  /* 0x00019004073f85b2 */ /* 0x0082e20008000100 */
[----:B------:R-:W-:Y:S01]  /*0ac0*/  ISETP.LT.U32.AND P0, PT, R13, 0x8, !P0 ;  /* 0x000000080d00780c */ /* 0x000fe20004701070 */
[----:B--2---:R-:W-:Y:S01]  /*0ad0*/  IMAD.MOV R16, RZ, RZ, -R0 ;  /* 0x000000ffff107224 */ /* 0x004fe200078e0a00 */
[----:B------:R-:W-:-:S02]  /*0ae0*/  @P2 SHF.R.S32.HI R0, RZ, 0x1f, R13 ;  /* 0x0000001fff002819 */ /* 0x000fc4000001140d */
[----:B0-----:R-:W-:Y:S01]  /*0af0*/  ISETP.EQ.U32.AND P1, PT, R8, 0x1, PT ;  /* 0x000000010800780c */ /* 0x001fe20003f22070 */
[----:B----4-:R-:W-:Y:S01]  /*0b00*/  IMAD R7, R15, R16, R4 ;  /* 0x000000100f077224 */ /* 0x010fe200078e0204 */
[----:B------:R-:W-:-:S04]  /*0b10*/  @P2 LEA.HI R0, R0, R13, RZ, 0x2 ;  /* 0x0000000d00002211 */ /* 0x000fc800078f10ff */
[----:B------:R-:W-:Y:S01]  /*0b20*/  @P2 SHF.R.S32.HI R0, RZ, 0x2, R0 ;  /* 0x00000002ff002819 */ /* 0x000fe20000011400 */
[----:B------:R1:W0:Y:S03]  /*0b30*/  @!UP1 SYNCS.EXCH.64 URZ, [UR7+0x198], UR4 ;  /* 0x00019804073f95b2 */ /* 0x0002260008000100 */
[----:B------:R-:W-:Y:S01]  /*0b40*/  @P2 ISETP.NE.AND P4, PT, R0, R7, PT ;  /* 0x000000070000220c */ /* 0x000fe20003f85270 */
[----:B------:R-:W-:Y:S01]  /*0b50*/  IMAD.MOV.U32 R0, RZ, RZ, 0x1 ;  /* 0x00000001ff007424 */ /* 0x000fe200078e00ff */
[----:B------:R-:W-:Y:S01]  /*0b60*/  SEL R7, RZ, 0x1, !P0 ;  /* 0x00000001ff077807 */ /* 0x000fe20004000000 */
[----:B------:R-:W-:Y:S01]  /*0b70*/  NOP ;  /* 0x0000000000007918 */ /* 0x000fe20000000000 */
[----:B------:R-:W-:-:S04]  /*0b80*/  @P2 SEL R0, RZ, 0x1, P4 ;  /* 0x00000001ff002807 */ /* 0x000fc80002000000 */
[----:B------:R-:W-:-:S05]  /*0b90*/  LOP3.LUT R0, R0, R7, RZ, 0xc0, !PT ;  /* 0x0000000700007212 */ /* 0x000fca00078ec0ff */
[----:B------:R1:W-:Y:S01]  /*0ba0*/  STL [R1+0x78], R0 ;  /* 0x0000780001007387 */ /* 0x0003e20000100800 */
[----:B------:R1:W2:Y:S01]  /*0bb0*/  @!UP2 SYNCS.EXCH.64 URZ, [UR10+0x170], UR8 ;  /* 0x000170080a3fa5b2 */ /* 0x0002a20008000100 */
[----:B------:R1:W4:Y:S01]  /*0bc0*/  @!UP3 SYNCS.EXCH.64 URZ, [UR10+0x178], UR8 ;  /* 0x000178080a3fb5b2 */ /* 0x0003220008000100 */
[----:B------:R1:W0:Y:S01]  /*0bd0*/  @!UP4 SYNCS.EXCH.64 URZ, [UR10+0x180], UR8 ;  /* 0x000180080a3fc5b2 */ /* 0x0002220008000100 */
[----:B------:R1:W0:Y:S01]  /*0be0*/  @!UP5 SYNCS.EXCH.64 URZ, [UR10+0x188], UR8 ;  /* 0x000188080a3fd5b2 */ /* 0x0002220008000100 */
[----:B------:R-:W-:Y:S01]  /*0bf0*/  NOP ;  /* 0x0000000000007918 */ /* 0x000fe20000000000 */
[----:B---3--:R-:W-:Y:S05]  /*0c00*/  @!P1 BRA `(.L_x_4) ;  /* 0x0000000000089947 */ /* 0x008fea0003800000 */
[----:B0-2-4-:R-:W-:Y:S01]  /*0c10*/  UCGABAR_ARV ;  /* 0x00000000000079c7 */ /* 0x015fe20008000000 */
[----:B------:R-:W-:Y:S05]  /*0c20*/  BRA `(.L_x_5) ;  /* 0x0000000000047947 */ /* 0x000fea0003800000 */
.L_x_4:
[----:B0-2-4-:R-:W-:Y:S01]  /*0c30*/  NOP ;  /* 0x0000000000007918 */ /* 0x015fe20000000000 */
.L_x_5:
[----:B-1----:R-:W-:Y:S01]  /*0c40*/  ULDC.64 UR4, c[0x0][0x598] ;  /* 0x0001660000047ab9 */ /* 0x002fe20000000a00 */
[----:B------:R-:W-:Y:S01]  /*0c50*/  ULDC.64 UR20, c[0x0][0x208] ;  /* 0x0000820000147ab9 */ /* 0x000fe20000000a00 */
[----:B------:R-:W-:-:S04]  /*0c60*/  ISETP.NE.U32.AND P0, PT, RZ, UR4, PT ;  /* 0x00000004ff007c0c */ /* 0x000fc8000bf05070 */
[----:B------:R-:W-:-:S13]  /*0c70*/  ISETP.NE.AND.EX P0, PT, RZ, UR5, PT, P0 ;  /* 0x00000005ff007c0c */ /* 0x000fda000bf05300 */
[----:B------:R-:W-:Y:S05]  /*0c80*/  @!P0 BRA `(.L_x_6) ;  /* 0x0000000000208947 */ /* 0x000fea0003800000 */
[----:B------:R-:W0:Y:S02]  /*0c90*/  LDC.64 R6, c[0x0][0x598] ;  /* 0x00016600ff067b82 */ /* 0x000e240000000a00 */
[----:B0-----:R-:W2:Y:S02]  /*0ca0*/  LDG.E.64 R6, desc[UR20][R6.64] ;  /* 0x0000001406067981 */ /* 0x001ea4000c1e1b00 */
[----:B--2---:R-:W-:-:S04]  /*0cb0*/  ISETP.NE.U32.AND P0, PT, R6, RZ, PT ;  /* 0x000000ff0600720c */ /* 0x004fc80003f05070 */
[----:B------:R-:W-:-:S13]  /*0cc0*/  ISETP.NE.AND.EX P0, PT, R7, RZ, PT, P0 ;  /* 0x000000ff0700720c */ /* 0x000fda0003f05300 */
[----:B------:R-:W-:Y:S05]  /*0cd0*/  @!P0 BRA `(.L_x_6) ;  /* 0x00000000000c8947 */ /* 0x000fea0003800000 */
[----:B------:R-:W2:Y:S02]  /*0ce0*/  LD.E R6, desc[UR20][R6.64] ;  /* 0x0000001406067980 */ /* 0x000ea4000c101900 */
[----:B--2---:R-:W-:Y:S01]  /*0cf0*/  R2UR UR25, R6 ;  /* 0x00000000061972ca */ /* 0x004fe200000e0000 */
[----:B------:R-:W-:-:S14]  /*0d00*/  BRA `(.L_x_7) ;  /* 0x0000000000247947 */ /* 0x000fdc0003800000 */
.L_x_6:
[----:B------:R-:W-:Y:S02]  /*0d10*/  ULDC.64 UR4, c[0x0][0x588] ;  /* 0x0001620000047ab9 */ /* 0x000fe40000000a00 */
[----:B------:R-:W-:-:S04]  /*0d20*/  ISETP.NE.U32.AND P0, PT, RZ, UR4, PT ;  /* 0x00000004ff007c0c */ /* 0x000fc8000bf05070 */
[----:B------:R-:W-:-:S13]  /*0d30*/  ISETP.NE.AND.EX P0, PT, RZ, UR5, PT, P0 ;  /* 0x00000005ff007c0c */ /* 0x000fda000bf05300 */
[----:B------:R-:W-:Y:S05]  /*0d40*/  @!P0 BRA `(.L_x_8) ;  /* 0x0000000000108947 */ /* 0x000fea0003800000 */
[----:B------:R-:W0:Y:S02]  /*0d50*/  LDC.64 R6, c[0x0][0x588] ;  /* 0x00016200ff067b82 */ /* 0x000e240000000a00 */
[----:B0-----:R-:W2:Y:S02]  /*0d60*/  LDG.E R6, desc[UR20][R6.64] ;  /* 0x0000001406067981 */ /* 0x001ea4000c1e1900 */
[----:B--2---:R-:W-:Y:S01]  /*0d70*/  R2UR UR25, R6 ;  /* 0x00000000061972ca */ /* 0x004fe200000e0000 */
[----:B------:R-:W-:-:S14]  /*0d80*/  BRA `(.L_x_7) ;  /* 0x0000000000047947 */ /* 0x000fdc0003800000 */
.L_x_8:
[----:B------:R-:W-:-:S05]  /*0d90*/  ULDC UR25, c[0x0][0x580] ;  /* 0x0001600000197ab9 */ /* 0x000fca0000000800 */
.L_x_7:
[----:B------:R-:W-:Y:S02]  /*0da0*/  ULDC.64 UR4, c[0x0][0x5a0] ;  /* 0x0001680000047ab9 */ /* 0x000fe40000000a00 */
        /* <DEDUP_REMOVED lines=11> */
.L_x_9:
        /* <DEDUP_REMOVED lines=8> */
.L_x_11:
[----:B------:R-:W-:-:S05]  /*0ee0*/  ULDC UR26, c[0x0][0x584] ;  /* 0x00016100001a7ab9 */ /* 0x000fca0000000800 */
.L_x_10:
[----:B------:R-:W0:Y:S01]  /*0ef0*/  LDC R0, c[0x0][0x65c] ;  /* 0x00019700ff007b82 */ /* 0x000e220000000800 */
[----:B------:R-:W-:Y:S01]  /*0f00*/  IMAD.U32 R6, RZ, RZ, UR15 ;  /* 0x0000000fff067e24 */ /* 0x000fe2000f8e00ff */
[----:B------:R-:W-:Y:S01]  /*0f10*/  UISETP.NE.AND UP0, UPT, UR14, 0x2, UPT ;  /* 0x000000020e00788c */ /* 0x000fe2000bf05270 */
[----:B------:R-:W-:Y:S01]  /*0f20*/  IMAD.MOV.U32 R7, RZ, RZ, RZ ;  /* 0x000000ffff077224 */ /* 0x000fe200078e00ff */
[----:B------:R-:W-:Y:S01]  /*0f30*/  ULDC UR7, c[0x0][0x28c] ;  /* 0x0000a30000077ab9 */ /* 0x000fe20000000800 */
[----:B------:R-:W-:Y:S01]  /*0f40*/  UMOV UR5, URZ ;  /* 0x0000003f00057c82 */ /* 0x000fe20008000000 */
[----:B------:R-:W-:Y:S02]  /*0f50*/  UIADD3 UR7, UR7, 0x1f, URZ ;  /* 0x0000001f07077890 */ /* 0x000fe4000fffe03f */
[----:B------:R-:W-:Y:S01]  /*0f60*/  PLOP3.LUT P0, PT, PT, PT, UP0, 0x80, 0x0 ;  /* 0x000000000000781c */ /* 0x000fe20003f0f008 */
[----:B------:R-:W-:Y:S01]  /*0f70*/  UMOV UR4, URZ ;  /* 0x0000003f00047c82 */ /* 0x000fe20008000000 */
[----:B------:R-:W-:Y:S01]  /*0f80*/  USHF.R.S32.HI UR10, URZ, 0x1f, UR7 ;  /* 0x0000001f3f0a7899 */ /* 0x000fe20008011407 */
[----:B------:R-:W-:-:S03]  /*0f90*/  ULDC.64 UR18, c[0x0][0x650] ;  /* 0x0001940000127ab9 */ /* 0x000fc60000000a00 */
[----:B------:R-:W-:-:S04]  /*0fa0*/  ULEA.HI UR10, UR10, UR7, URZ, 0x5 ;  /* 0x000000070a0a7291 */ /* 0x000fc8000f8f283f */
[----:B------:R-:W-:Y:S01]  /*0fb0*/  USHF.R.S32.HI UR14, URZ, 0x5, UR10 ;  /* 0x000000053f0e7899 */ /* 0x000fe2000801140a */
[----:B0-----:R-:W-:-:S13]  /*0fc0*/  ISETP.NE.AND P2, PT, R0, 0x1, PT ;  /* 0x000000010000780c */ /* 0x001fda0003f45270 */
[----:B------:R-:W0:Y:S01]  /*0fd0*/  @P2 LDC R9, c[0x0][0x10] ;  /* 0x00000400ff092b82 */ /* 0x000e220000000800 */
[----:B------:R-:W-:-:S07]  /*0fe0*/  @P2 IMAD.MOV.U32 R5, RZ, RZ, RZ ;  /* 0x000000ffff052224 */ /* 0x000fce00078e00ff */
[----:B------:R-:W1:Y:S01]  /*0ff0*/  @!P2 LDC R11, c[0x0][0xc] ;  /* 0x00000300ff0bab82 */ /* 0x000e620000000800 */
[----:B------:R-:W-:Y:S01]  /*1000*/  ULDC UR8, c[0x0][0xc] ;  /* 0x0000030000087ab9 */ /* 0x000fe20000000800 */
[----:B------:R-:W-:Y:S01]  /*1010*/  ULDC UR9, c[0x0][0x10] ;  /* 0x0000040000097ab9 */ /* 0x000fe20000000800 */
[----:B------:R-:W-:Y:S01]  /*1020*/  ULDC UR7, c[0x0][0x14] ;  /* 0x0000050000077ab9 */ /* 0x000fe20000000800 */
[----:B------:R-:W-:-:S04]  /*1030*/  UIMAD.WIDE.U32 UR8, UR8, UR9, URZ ;  /* 0x00000009080872a5 */ /* 0x000fc8000f8e003f */
[----:B------:R-:W-:Y:S01]  /*1040*/  UIMAD.WIDE.U32 UR22, UR8, UR7, URZ ;  /* 0x00000007081672a5 */ /* 0x000fe2000f8e003f */
[----:B0-----:R-:W-:Y:S01]  /*1050*/  @P2 IMAD.WIDE.U32 R8, R9, UR15, R4 ;  /* 0x0000000f09082c25 */ /* 0x001fe2000f8e0004 */
[----:B------:R-:W-:-:S03]  /*1060*/  UIMAD UR15, UR9, UR7, URZ ;  /* 0x00000007090f72a4 */ /* 0x000fc6000f8e023f */
[----:B------:R-:W-:Y:S01]  /*1070*/  @P2 IMAD.MOV.U32 R13, RZ, RZ, R8 ;  /* 0x000000ffff0d2224 */ /* 0x000fe200078e0008 */
[----:B------:R-:W-:Y:S01]  /*1080*/  UIADD3 UR15, UR23, UR15, URZ ;  /* 0x0000000f170f7290 */ /* 0x000fe2000fffe03f */
[----:B-1----:R-:W-:-:S04]  /*1090*/  @!P2 IMAD.WIDE.U32 R6, R4, R11, R6 ;  /* 0x0000000b0406a225 */ /* 0x002fc800078e0006 */
[----:B------:R-:W-:Y:S02]  /*10a0*/  @P2 IMAD.MOV.U32 R11, RZ, RZ, RZ ;  /* 0x000000ffff0b2224 */ /* 0x000fe400078e00ff */
[----:B------:R-:W-:Y:S02]  /*10b0*/  @!P2 IMAD.MOV.U32 R13, RZ, RZ, R6 ;  /* 0x000000ffff0da224 */ /* 0x000fe400078e0006 */
[----:B------:R-:W-:Y:S02]  /*10c0*/  @P2 IMAD.IADD R10, R9, 0x1, R11 ;  /* 0x00000001090a2824 */ /* 0x000fe400078e020b */
[----:B------:R-:W-:Y:S01]  /*10d0*/  @!P2 IMAD.MOV.U32 R10, RZ, RZ, R7 ;  /* 0x000000ffff0aa224 */ /* 0x000fe200078e0007 */
[----:B------:R0:W-:Y:S01]  /*10e0*/  STL [R1+0x88], R13 ;  /* 0x0000880d01007387 */ /* 0x0001e20000100800 */
[----:B------:R-:W-:Y:S02]  /*10f0*/  IMAD.MOV.U32 R17, RZ, RZ, R13 ;  /* 0x000000ffff117224 */ /* 0x000fe400078e000d */
[----:B------:R-:W-:Y:S01]  /*1100*/  IMAD.MOV.U32 R22, RZ, RZ, R10 ;  /* 0x000000ffff167224 */ /* 0x000fe200078e000a */
[----:B------:R0:W-:Y:S01]  /*1110*/  STL [R1+0x84], R10 ;  /* 0x0000840a01007387 */ /* 0x0001e20000100800 */
[----:B------:R-:W-:Y:S05]  /*1120*/  @P0 BRA `(.L_x_12) ;  /* 0x0000000000280947 */ /* 0x000fea0003800000 */
[----:B------:R-:W-:Y:S01]  /*1130*/  IADD3 R17, P0, R17, UR22, RZ ;  /* 0x0000001611117c10 */ /* 0x000fe2000ff1e0ff */
[----:B------:R-:W-:Y:S02]  /*1140*/  UISETP.GE.U32.AND UP0, UPT, UR14, 0x16, UPT ;  /* 0x000000160e00788c */ /* 0x000fe4000bf06070 */
[----:B------:R-:W-:Y:S01]  /*1150*/  UIMAD.WIDE.U32 UR4, UR14, -0x45d1745d, URZ ;  /* 0xba2e8ba30e0478a5 */ /* 0x000fe2000f8e003f */
[----:B------:R-:W-:Y:S01]  /*1160*/  IADD3.X R22, R22, UR15, RZ, P0, !PT ;  /* 0x0000000f16167c10 */ /* 0x000fe200087fe4ff */
[----:B------:R1:W-:Y:S02]  /*1170*/  STL [R1+0x88], R17 ;  /* 0x0000881101007387 */ /* 0x0003e40000100800 */
[----:B------:R-:W-:Y:S02]  /*1180*/  USHF.R.U32.HI UR5, URZ, 0x4, UR5 ;  /* 0x000000043f057899 */ /* 0x000fe40008011605 */
[----:B------:R1:W-:Y:S01]  /*1190*/  STL [R1+0x84], R22 ;  /* 0x0000841601007387 */ /* 0x0003e20000100800 */
[----:B------:R-:W-:-:S02]  /*11a0*/  UMOV UR4, URZ ;  /* 0x0000003f00047c82 */ /* 0x000fc40008000000 */
[----:B------:R-:W-:Y:S02]  /*11b0*/  @UP0 ULOP3.LUT UR4, UR5, 0x1, URZ, 0xc0, !UPT ;  /* 0x0000000105040892 */ /* 0x000fe4000f8ec03f */
[----:B------:R-:W-:-:S12]  /*11c0*/  UIMAD UR5, UR5, -0x16, UR14 ;  /* 0xffffffea050578a4 */ /* 0x000fd8000f8e020e */
.L_x_12:
[----:B------:R-:W-:Y:S01]  /*11d0*/  IMAD.MOV.U32 R8, RZ, RZ, -0x1 ;  /* 0xffffffffff087424 */ /* 0x000fe200078e00ff */
[----:B------:R-:W-:Y:S01]  /*11e0*/  ISETP.GE.U32.AND P0, PT, R17, UR18, PT ;  /* 0x0000001211007c0c */ /* 0x000fe2000bf06070 */
[----:B------:R-:W-:Y:S01]  /*11f0*/  IMAD.MOV.U32 R6, RZ, RZ, -0x1 ;  /* 0xffffffffff067424 */ /* 0x000fe200078e00ff */
[----:B------:R-:W-:Y:S01]  /*1200*/  PRMT R0, RZ, 0x7610, R0 ;  /* 0x00007610ff007816 */ /* 0x000fe20000000000 */
[----:B------:R-:W-:Y:S01]  /*1210*/  IMAD.MOV.U32 R7, RZ, RZ, -0x1 ;  /* 0xffffffffff077424 */ /* 0x000fe200078e00ff */
[----:B------:R2:W-:Y:S01]  /*1220*/  STL [R1+0x8c], R8 ;  /* 0x00008c0801007387 */ /* 0x0005e20000100800 */
[----:B------:R-:W-:-:S03]  /*1230*/  ISETP.GE.U32.AND.EX P0, PT, R22, UR19, PT, P0 ;  /* 0x0000001316007c0c */ /* 0x000fc6000bf06100 */
[----:B------:R2:W-:Y:S04]  /*1240*/  STL [R1+0x7c], R6 ;  /* 0x00007c0601007387 */ /* 0x0005e80000100800 */
[----:B------:R2:W-:Y:S06]  /*1250*/  STL [R1+0x90], R7 ;  /* 0x0000900701007387 */ /* 0x0005ec0000100800 */
[----:B------:R-:W-:Y:S05]  /*1260*/  @P0 BRA `(.L_x_13) ;  /* 0x0000000400380947 */ /* 0x000fea0003800000 */
[----:B------:R-:W3:Y:S01]  /*1270*/  LDC.64 R18, c[0x0][0x628] ;  /* 0x00018a00ff127b82 */ /* 0x000ee20000000a00 */
[----:B--2---:R-:W-:Y:S02]  /*1280*/  IMAD.MOV.U32 R6, RZ, RZ, R17 ;  /* 0x000000ffff067224 */ /* 0x004fe400078e0011 */
[----:B------:R-:W-:-:S05]  /*1290*/  IMAD.MOV.U32 R7, RZ, RZ, R22 ;  /* 0x000000ffff077224 */ /* 0x000fca00078e0016 */
[----:B------:R-:W2:Y:S08]  /*12a0*/  LDC R0, c[0x0][0x630] ;  /* 0x00018c00ff007b82 */ /* 0x000eb00000000800 */
[----:B------:R-:W4:Y:S01]  /*12b0*/  LDC.64 R20, c[0x0][0x620] ;  /* 0x00018800ff147b82 */ /* 0x000f220000000a00 */
[----:B---3--:R-:W-:-:S04]  /*12c0*/  ISETP.NE.U32.AND P0, PT, R18, RZ, PT ;  /* 0x000000ff1200720c */ /* 0x008fc80003f05070 */
[----:B------:R-:W-:-:S13]  /*12d0*/  ISETP.NE.AND.EX P0, PT, R19, RZ, PT, P0 ;  /* 0x000000ff1300720c */ /* 0x000fda0003f05300 */
[----:B--2-4-:R-:W-:Y:S05]  /*12e0*/  @!P0 BRA `(.L_x_14) ;  /* 0x0000000000288947 */ /* 0x014fea0003800000 */
[----:B------:R-:W2:Y:S02]  /*12f0*/  LDC R11, c[0x0][0x634] ;  /* 0x00018d00ff0b7b82 */ /* 0x000ea40000000800 */
[----:B--2---:R-:W-:-:S05]  /*1300*/  IADD3 R11, P0, R17, R11, RZ ;  /* 0x0000000b110b7210 */ /* 0x004fca0007f1e0ff */
[----:B0-----:R-:W-:-:S04]  /*1310*/  IMAD.X R13, RZ, RZ, R22, P0 ;  /* 0x000000ffff0d7224 */ /* 0x001fc800000e0616 */
[----:B------:R-:W-:-:S04]  /*1320*/  IMAD.WIDE.U32 R6, R13, R18, RZ ;  /* 0x000000120d067225 */ /* 0x000fc800078e00ff */
[----:B------:R-:W-:-:S04]  /*1330*/  IMAD.WIDE.U32 R8, P0, R11, R19, R6 ;  /* 0x000000130b087225 */ /* 0x000fc80007800006 */
[----:B------:R-:W-:-:S04]  /*1340*/  IMAD.WIDE.U32 R6, R11, R18, RZ ;  /* 0x000000120b067225 */ /* 0x000fc800078e00ff */
[----:B------:R-:W-:Y:S01]  /*1350*/  IMAD.X R11, RZ, RZ, RZ, P0 ;  /* 0x000000ffff0b7224 */ /* 0x000fe200000e06ff */
[----:B------:R-:W-:Y:S01]  /*1360*/  IADD3 RZ, P0, R7, R8, RZ ;  /* 0x0000000807ff7210 */ /* 0x000fe20007f1e0ff */
[----:B------:R-:W-:-:S04]  /*1370*/  IMAD.MOV.U32 R10, RZ, RZ, R9 ;  /* 0x000000ffff0a7224 */ /* 0x000fc800078e0009 */
[----:B------:R-:W-:-:S08]  /*1380*/  IMAD.WIDE.U32.X R6, R13, R19, R10, P0 ;  /* 0x000000130d067225 */ /* 0x000fd000000e040a */
.L_x_14:
[-CC-:B------:R-:W-:Y:S01]  /*1390*/  SHF.R.U64 R27, R6, R0.reuse, R7.reuse ;  /* 0x00000000061b7219 */ /* 0x180fe20000001207 */
[----:B------:R-:W2:Y:S01]  /*13a0*/  LDC.64 R24, c[0x0][0x640] ;  /* 0x00019000ff187b82 */ /* 0x000ea20000000a00 */
[----:B------:R-:W-:Y:S01]  /*13b0*/  SHF.R.U32.HI R0, RZ, R0, R7 ;  /* 0x00000000ff007219 */ /* 0x000fe20000011607 */
[----:B------:R-:W-:Y:S01]  /*13c0*/  IMAD.MOV.U32 R6, RZ, RZ, R17 ;  /* 0x000000ffff067224 */ /* 0x000fe200078e0011 */
[----:B------:R-:W-:-:S05]  /*13d0*/  IADD3 R9, P0, RZ, -R27, RZ ;  /* 0x8000001bff097210 */ /* 0x000fca0007f1e0ff */
[----:B------:R-:W3:Y:S01]  /*13e0*/  LDC R8, c[0x0][0x618] ;  /* 0x00018600ff087b82 */ /* 0x000ee20000000800 */
[----:B------:R-:W-:-:S04]  /*13f0*/  IMAD.X R7, RZ, RZ, ~R0, P0 ;  /* 0x000000ffff077224 */ /* 0x000fc800000e0e00 */
[-C--:B------:R-:W-:Y:S02]  /*1400*/  IMAD R0, R7, R20.reuse, RZ ;  /* 0x0000001407007224 */ /* 0x080fe400078e02ff */
[----:B------:R-:W-:Y:S01]  /*1410*/  IMAD.MOV.U32 R7, RZ, RZ, R22 ;  /* 0x000000ffff077224 */ /* 0x000fe200078e0016 */
[----:B------:R-:W4:Y:S01]  /*1420*/  LDC R11, c[0x0][0x608] ;  /* 0x00018200ff0b7b82 */ /* 0x000f220000000800 */
[----:B-1----:R-:W-:Y:S02]  /*1430*/  IMAD.MOV.U32 R22, RZ, RZ, 0x1 ;  /* 0x00000001ff167424 */ /* 0x002fe400078e00ff */
[----:B------:R-:W-:-:S04]  /*1440*/  IMAD.WIDE.U32 R6, R9, R20, R6 ;  /* 0x0000001409067225 */ /* 0x000fc800078e0006 */
[----:B------:R-:W-:Y:S01]  /*1450*/  IMAD R9, R9, R21, R0 ;  /* 0x0000001509097224 */ /* 0x000fe200078e0200 */
[----:B------:R-:W1:Y:S01]  /*1460*/  LDC R23, c[0x0][0x658] ;  /* 0x00019600ff177b82 */ /* 0x000e620000000800 */
[----:B--2---:R-:W-:Y:S01]  /*1470*/  ISETP.NE.U32.AND P0, PT, R24, RZ, PT ;  /* 0x000000ff1800720c */ /* 0x004fe20003f05070 */
[----:B------:R-:W-:Y:S02]  /*1480*/  IMAD.MOV.U32 R0, RZ, RZ, -0x1 ;  /* 0xffffffffff007424 */ /* 0x000fe400078e00ff */
[----:B------:R-:W-:Y:S01]  /*1490*/  IMAD.IADD R7, R7, 0x1, R9 ;  /* 0x0000000107077824 */ /* 0x000fe200078e0209 */
[----:B------:R-:W-:-:S03]  /*14a0*/  ISETP.NE.AND.EX P0, PT, R25, RZ, PT, P0 ;  /* 0x000000ff1900720c */ /* 0x000fc60003f05300 */
[----:B------:R-:W2:Y:S01]  /*14b0*/  LDC R21, c[0x0][0x600] ;  /* 0x00018000ff157b82 */ /* 0x000ea20000000800 */
[-CC-:B---3--:R-:W-:Y:S02]  /*14c0*/  SHF.R.U64 R19, R6, R8.reuse, R7.reuse ;  /* 0x0000000806137219 */ /* 0x188fe40000001207 */
[----:B------:R-:W-:-:S05]  /*14d0*/  SHF.R.U32.HI R6, RZ, R8, R7 ;  /* 0x00000008ff067219 */ /* 0x000fca0000011607 */
[----:B------:R-:W3:Y:S01]  /*14e0*/  LDC R18, c[0x0][0x648] ;  /* 0x00019200ff127b82 */ /* 0x000ee20000000800 */
[-CC-:B----4-:R-:W-:Y:S02]  /*14f0*/  SHF.R.U64 R28, R19, R11.reuse, R6.reuse ;  /* 0x0000000b131c7219 */ /* 0x190fe40000001206 */
[----:B------:R-:W-:-:S05]  /*1500*/  SHF.R.U32.HI R6, RZ, R11, R6 ;  /* 0x0000000bff067219 */ /* 0x000fca0000011606 */
[----:B------:R-:W4:Y:S01]  /*1510*/  LDC R20, c[0x0][0x638] ;  /* 0x00018e00ff147b82 */ /* 0x000f220000000800 */
[-CC-:B-1----:R-:W-:Y:S02]  /*1520*/  SHF.R.U64 R30, R28, R23.reuse, R6.reuse ;  /* 0x000000171c1e7219 */ /* 0x182fe40000001206 */
[-C--:B------:R-:W-:Y:S02]  /*1530*/  SHF.L.U32 R0, R0, R23.reuse, RZ ;  /* 0x0000001700007219 */ /* 0x080fe400000006ff */
[----:B------:R-:W-:Y:S01]  /*1540*/  SHF.R.U32.HI R7, RZ, R23, R6 ;  /* 0x00000017ff077219 */ /* 0x000fe20000011606 */
[----:B------:R-:W-:Y:S01]  /*1550*/  IMAD.MOV.U32 R6, RZ, RZ, R30 ;  /* 0x000000ffff067224 */ /* 0x000fe200078e001e */
[----:B0-----:R-:W-:Y:S01]  /*1560*/  LOP3.LUT R13, RZ, R0, RZ, 0x33, !PT ;  /* 0x00000000ff0d7212 */ /* 0x001fe200078e33ff */
[----:B------:R-:W0:Y:S01]  /*1570*/  LDC R26, c[0x0][0x610] ;  /* 0x00018400ff1a7b82 */ /* 0x000e220000000800 */
[----:B------:R-:W-:Y:S05]  /*1580*/  @!P0 BRA `(.L_x_15) ;  /* 0x0000000000288947 */ /* 0x000fea0003800000 */
[----:B------:R-:W1:Y:S02]  /*1590*/  LDC R11, c[0x0][0x64c] ;  /* 0x00019300ff0b7b82 */ /* 0x000e640000000800 */
[----:B-1----:R-:W-:-:S05]  /*15a0*/  IADD3 R11, P0, R30, R11, RZ ;  /* 0x0000000b1e0b7210 */ /* 0x002fca0007f1e0ff */
[----:B------:R-:W-:-:S04]  /*15b0*/  IMAD.X R17, RZ, RZ, R7, P0 ;  /* 0x000000ffff117224 */ /* 0x000fc800000e0607 */
[----:B------:R-:W-:-:S04]  /*15c0*/  IMAD.WIDE.U32 R6, R17, R24, RZ ;  /* 0x0000001811067225 */ /* 0x000fc800078e00ff */
[----:B------:R-:W-:-:S04]  /*15d0*/  IMAD.WIDE.U32 R8, P0, R11, R25, R6 ;  /* 0x000000190b087225 */ /* 0x000fc80007800006 */
[----:B------:R-:W-:-:S04]  /*15e0*/  IMAD.WIDE.U32 R6, R11, R24, RZ ;  /* 0x000000180b067225 */ /* 0x000fc800078e00ff */
[----:B------:R-:W-:Y:S01]  /*15f0*/  IMAD.X R11, RZ, RZ, RZ, P0 ;  /* 0x000000ffff0b7224 */ /* 0x000fe200000e06ff */
[----:B------:R-:W-:Y:S01]  /*1600*/  IADD3 RZ, P0, R7, R8, RZ ;  /* 0x0000000807ff7210 */ /* 0x000fe20007f1e0ff */
[----:B------:R-:W-:-:S04]  /*1610*/  IMAD.MOV.U32 R10, RZ, RZ, R9 ;  /* 0x000000ffff0a7224 */ /* 0x000fc800078e0009 */
[----:B------:R-:W-:-:S08]  /*1620*/  IMAD.WIDE.U32.X R6, R17, R25, R10, P0 ;  /* 0x0000001911067225 */ /* 0x000fd000000e040a */
.L_x_15:
[----:B---3--:R-:W-:Y:S01]  /*1630*/  SHF.R.U64 R5, R6, R18, R7 ;  /* 0x0000001206057219 */ /* 0x008fe20000001207 */
[----:B--2---:R-:W-:Y:S01]  /*1640*/  VIADD R6, R21, 0xffffffff ;  /* 0xffffffff15067836 */ /* 0x004fe20000000000 */
[----:B------:R-:W-:Y:S01]  /*1650*/  SHF.L.U32 R0, R22, R23, RZ ;  /* 0x0000001716007219 */ /* 0x000fe200000006ff */
[----:B------:R-:W-:Y:S01]  /*1660*/  @P2 IMAD R14, R15, R16, R4 ;  /* 0x000000100f0e2224 */ /* 0x000fe200078e0204 */
[----:B------:R-:W-:Y:S01]  /*1670*/  LOP3.LUT R13, R28, R13, RZ, 0xc0, !PT ;  /* 0x0000000d1c0d7212 */ /* 0x000fe200078ec0ff */
[----:B------:R-:W-:-:S04]  /*1680*/  IMAD.MOV R7, RZ, RZ, -R5 ;  /* 0x000000ffff077224 */ /* 0x000fc800078e0a05 */
[----:B------:R-:W-:Y:S01]  /*1690*/  IMAD R13, R0, R5, R13 ;  /* 0x00000005000d7224 */ /* 0x000fe200078e020d */
[----:B------:R-:W-:Y:S01]  /*16a0*/  LOP3.LUT R5, R19, R6, RZ, 0xc0, !PT ;  /* 0x0000000613057212 */ /* 0x000fe200078ec0ff */
[----:B----4-:R-:W-:Y:S02]  /*16b0*/  IMAD R0, R7, R20, R30 ;  /* 0x0000001407007224 */ /* 0x010fe400078e021e */
[----:B------:R-:W-:Y:S02]  /*16c0*/  IMAD.MOV.U32 R6, RZ, RZ, 0x1 ;  /* 0x00000001ff067424 */ /* 0x000fe400078e00ff */
[----:B0-----:R-:W-:Y:S02]  /*16d0*/  IMAD R4, R13, R26, R14 ;  /* 0x0000001a0d047224 */ /* 0x001fe400078e020e */
[----:B------:R-:W-:Y:S01]  /*16e0*/  IMAD R5, R0, R21, R5 ;  /* 0x0000001500057224 */ /* 0x000fe200078e0205 */
[----:B------:R-:W-:-:S04]  /*16f0*/  PRMT R0, R6, 0x7610, R0 ;  /* 0x0000761006007816 */ /* 0x000fc80000000000 */
[----:B------:R-:W-:Y:S02]  /*1700*/  SEL R6, R5, R4, !P2 ;  /* 0x0000000405067207 */ /* 0x000fe40005000000 */
[----:B------:R-:W-:-:S03]  /*1710*/  SEL R4, R4, R5, !P2 ;  /* 0x0000000504047207 */ /* 0x000fc60005000000 */
[----:B------:R3:W-:Y:S04]  /*1720*/  STL [R1+0x90], R6 ;  /* 0x0000900601007387 */ /* 0x0007e80000100800 */
[----:B------:R3:W-:Y:S04]  /*1730*/  STL [R1+0x7c], R27 ;  /* 0x00007c1b01007387 */ /* 0x0007e80000100800 */
[----:B------:R3:W-:Y:S02]  /*1740*/  STL [R1+0x8c], R4 ;  /* 0x00008c0401007387 */ /* 0x0007e40000100800 */
.L_x_13:
[----:B------:R-:W-:Y:S05]  /*1750*/  @!P1 BRA `(.L_x_16) ;  /* 0x00000000000c9947 */ /* 0x000fea0003800000 */
[----:B------:R-:W-:Y:S01]  /*1760*/  UCGABAR_WAIT ;  /* 0x0000000000007dc7 */ /* 0x000fe20008000000 */
[----:B------:R-:W-:Y:S01]  /*1770*/  CCTL.IVALL ;  /* 0x00000000ff00798f */ /* 0x000fe20002000000 */
[----:B------:R-:W-:Y:S05]  /*1780*/  BRA `(.L_x_17) ;  /* 0x0000000000047947 */ /* 0x000fea0003800000 */
.L_x_16:
[----:B------:R-:W-:Y:S06]  /*1790*/  BAR.SYNC.DEFER_BLOCKING 0x0 ;  /* 0x0000000000007b1d */ /* 0x000fec0000010000 */
.L_x_17:
[----:B------:R-:W-:Y:S05]  /*17a0*/  @!P3 BRA `(.L_x_18) ;  /* 0x000000d800d8b947 */ /* 0x000fea0003800000 */
[----:B------:R-:W-:-:S06]  /*17b0*/  UISETP.GT.U32.AND UP0, UPT, UR12, 0x1, UPT ;  /* 0x000000010c00788c */ /* 0x000fcc000bf04070 */
[----:B------:R-:W-:-:S13]  /*17c0*/  PLOP3.LUT P0, PT, PT, PT, UP0, 0x80, 0x0 ;  /* 0x000000000000781c */ /* 0x000fda0003f0f008 */
[----:B------:R-:W-:Y:S05]  /*17d0*/  @P0 EXIT ;  /* 0x000000000000094d */ /* 0x000fea0003800000 */
.L_x_19:
[----:B------:R-:W-:-:S08]  /*17e0*/  NOP ;  /* 0x0000000000007918 */ /* 0x000fd00000000000 */
[----:B------:R-:W4:Y:S02]  /*17f0*/  USETMAXREG.TRY_ALLOC.CTAPOOL UP0, 0xe8 ;  /* 0x000000e8000079c8 */ /* 0x000f240008000600 */
[----:B----4-:R-:W-:-:S13]  /*1800*/  PLOP3.LUT P0, PT, PT, PT, UP0, 0x80, 0x0 ;  /* 0x000000000000781c */ /* 0x010fda0003f0f008 */
[----:B------:R-:W-:Y:S05]  /*1810*/  @!P0 BRA `(.L_x_19) ;  /* 0xfffffffc00f08947 */ /* 0x000fea000383ffff */
[----:B------:R-:W-:-:S13]  /*1820*/  LOP3.LUT P0, RZ, R0, 0xff, RZ, 0xc0, !PT ;  /* 0x000000ff00ff7812 */ /* 0x000fda000780c0ff */
[----:B------:R-:W-:Y:S05]  /*1830*/  @!P0 EXIT ;  /* 0x000000000000894d */ /* 0x000fea0003800000 */
[----:B------:R-:W4:Y:S01]  /*1840*/  S2UR UR6, SR_CgaCtaId ;  /* 0x00000000000679c3 */ /* 0x000f220000008800 */
[CC--:B------:R-:W-:Y:S01]  /*1850*/  LEA.HI R0, R12.reuse, R3.reuse, RZ, 0x2 ;  /* 0x000000030c007211 */ /* 0x0c0fe200078f10ff */
[----:B------:R-:W-:Y:S01]  /*1860*/  UIADD3 UR7, UR17, -0x1, URZ ;  /* 0xffffffff11077890 */ /* 0x000fe2000fffe03f */
[----:B------:R-:W-:Y:S01]  /*1870*/  LEA.HI R3, R12, R3, RZ, 0x5 ;  /* 0x000000030c037211 */ /* 0x000fe200078f28ff */
[----:B------:R-:W-:Y:S01]  /*1880*/  UMOV UR12, 0x400 ;  /* 0x00000400000c7882 */ /* 0x000fe20000000000 */
[--C-:B------:R-:W-:Y:S01]  /*1890*/  SHF.R.S32.HI R2, RZ, 0x2, R0.reuse ;  /* 0x00000002ff027819 */ /* 0x100fe20000011400 */
[----:B------:R-:W-:Y:S01]  /*18a0*/  UISETP.LT.AND UP0, UPT, UR14, 0x1, UPT ;  /* 0x000000010e00788c */ /* 0x000fe2000bf01270 */
[----:B------:R-:W-:Y:S01]  /*18b0*/  SHF.R.S32.HI R5, RZ, 0x1f, R0 ;  /* 0x0000001fff057819 */ /* 0x000fe20000011400 */
[----:B------:R-:W-:Y:S02]  /*18c0*/  ULOP3.LUT UR27, UR13, 0x1, URZ, 0xfc, !UPT ;  /* 0x000000010d1b7892 */ /* 0x000fe4000f8efc3f */
[----:B------:R-:W-:Y:S01]  /*18d0*/  USEL UR16, UR14, 0x1, UP0 ;  /* 0x000000010e107887 */ /* 0x000fe20008000000 */
[----:B------:R-:W-:Y:S01]  /*18e0*/  LEA.HI R5, R5, R2, RZ, 0x3 ;  /* 0x0000000205057211 */ /* 0x000fe200078f18ff */
[----:B------:R-:W-:-:S02]  /*18f0*/  UISETP.NE.AND UP0, UPT, UR7, URZ, UPT ;  /* 0x0000003f0700728c */ /* 0x000fc4000bf05270 */
[----:B------:R-:W-:Y:S01]  /*1900*/  USHF.L.U32 UR28, UR14, 0x1, URZ ;  /* 0x000000010e1c7899 */ /* 0x000fe2000800063f */
[----:B------:R-:W-:Y:S01]  /*1910*/  LOP3.LUT R5, R5, 0xfffffff8, RZ, 0xc0, !PT ;  /* 0xfffffff805057812 */ /* 0x000fe200078ec0ff */
[----:B------:R-:W-:Y:S02]  /*1920*/  UIADD3 UR16, -UR16, UR14, URZ ;  /* 0x0000000e10107290 */ /* 0x000fe4000fffe13f */
[----:B------:R-:W-:Y:S02]  /*1930*/  USEL UR30, URZ, 0x1, UP0 ;  /* 0x000000013f1e7887 */ /* 0x000fe40008000000 */
[----:B------:R-:W-:Y:S01]  /*1940*/  IMAD.IADD R2, R2, 0x1, -R5 ;  /* 0x0000000102027824 */ /* 0x000fe200078e0a05 */
[----:B------:R-:W-:Y:S01]  /*1950*/  SHF.R.S32.HI R5, RZ, 0x5, R3 ;  /* 0x00000005ff057819 */ /* 0x000fe20000011403 */
[----:B----4-:R-:W-:-:S03]  /*1960*/  ULEA UR12, UR6, UR12, 0x18 ;  /* 0x0000000c060c7291 */ /* 0x010fc6000f8ec03f */
[--C-:B------:R-:W-:Y:S01]  /*1970*/  SHF.R.S32.HI R3, RZ, 0x1f, R2.reuse ;  /* 0x0000001fff037819 */ /* 0x100fe20000011402 */
[----:B------:R-:W-:Y:S01]  /*1980*/  USHF.L.U32 UR6, UR7, 0x3, URZ ;  /* 0x0000000307067899 */ /* 0x000fe2000800063f */
[C-C-:B------:R-:W-:Y:S01]  /*1990*/  IMAD R0, R5.reuse, -0x10, -R2.reuse ;  /* 0xfffffff005007824 */ /* 0x140fe200078e0a02 */
[----:B------:R-:W-:Y:S02]  /*19a0*/  UIADD3 UR29, UR12, 0x170, URZ ;  /* 0x000001700c1d7890 */ /* 0x000fe4000fffe03f */
[----:B------:R-:W-:Y:S01]  /*19b0*/  ULOP3.LUT UR6, UR6, 0x8, URZ, 0xc0, !UPT ;  /* 0x0000000806067892 */ /* 0x000fe2000f8ec03f */
[----:B------:R-:W-:Y:S01]  /*19c0*/  IMAD.WIDE R2, R5, 0x10, R2 ;  /* 0x0000001005027825 */ /* 0x000fe200078e0202 */
[----:B------:R-:W-:Y:S02]  /*19d0*/  ULEA UR17, UR17, UR29, 0x3 ;  /* 0x0000001d11117291 */ /* 0x000fe4000f8e183f */
[----:B------:R-:W-:Y:S02]  /*19e0*/  ULOP3.LUT UR31, UR6, 0x8, URZ, 0x3c, !UPT ;  /* 0x00000008061f7892 */ /* 0x000fe4000f8e3c3f */
[----:B------:R-:W-:-:S03]  /*19f0*/  ULOP3.LUT UR18, UR6, 0x18, URZ, 0x3c, !UPT ;  /* 0x0000001806127892 */ /* 0x000fc6000f8e3c3f */
[----:B------:R-:W-:Y:S02]  /*1a00*/  ULDC UR6, c[0x0][0x284] ;  /* 0x0000a10000067ab9 */ /* 0x000fe40000000800 */
[----:B------:R-:W-:-:S05]  /*1a10*/  VIADD R0, R0, UR6 ;  /* 0x0000000600007c36 */ /* 0x000fca0008000000 */
[----:B------:R4:W-:Y:S04]  /*1a20*/  STL [R1+0x94], R0 ;  /* 0x0000940001007387 */ /* 0x0009e80000100800 */
[----:B------:R4:W-:Y:S02]  /*1a30*/  STL.64 [R1+0x98], R2 ;  /* 0x0000980201007387 */ /* 0x0009e40000100a00 */
.L_x_302:
[----:B----4-:R-:W-:Y:S01]  /*1a40*/  IMAD.U32 R0, RZ, RZ, UR30 ;  /* 0x0000001eff007e24 */ /* 0x010fe2000f8e00ff */
[----:B0-2---:R-:W4:Y:S01]  /*1a50*/  LDC R2, c[0x0][0x28c] ;  /* 0x0000a300ff027b82 */ /* 0x005f220000000800 */
[----:B------:R-:W-:Y:S01]  /*1a60*/  UMOV UR6, URZ ;  /* 0x0000003f00067c82 */ /* 0x000fe20008000000 */
[----:B------:R-:W-:Y:S02]  /*1a70*/  UMOV UR19, UR5 ;  /* 0x0000000500137c82 */ /* 0x000fe40008000000 */
[----:B------:R-:W-:-:S04]  /*1a80*/  SHF.L.U32 R0, R0, 0x1f, RZ ;  /* 0x0000001f00007819 */ /* 0x000fc800000006ff */
[----:B------:R-:W5:Y:S01]  /*1a90*/  SYNCS.PHASECHK.TRANS64.TRYWAIT P0, [UR17+-0x8], R0 ;  /* 0xfffff800ff0075a7 */ /* 0x000f620008000151 */
[----:B----4-:R-:W-:Y:S01]  /*1aa0*/  ISETP.GE.AND P1, PT, R2, 0x1, PT ;  /* 0x000000010200780c */ /* 0x010fe20003f26270 */
[----:B-----5:R-:W-:-:S12]  /*1ab0*/  @!P0 BRA `(.L_x_20) ;  /* 0x000000f400288947 */ /* 0x020fd80003800000 */
.L_x_342:
[----:B------:R0:W-:Y:S01]  /*1ac0*/  STL [R1+0x74], RZ ;  /* 0x000074ff01007387 */ /* 0x0001e20000100800 */
[----:B------:R-:W-:Y:S01]  /*1ad0*/  UMOV UR7, URZ ;  /* 0x0000003f00077c82 */ /* 0x000fe20008000000 */
[----:B------:R-:W-:Y:S01]  /*1ae0*/  UMOV UR8, URZ ;  /* 0x0000003f00087c82 */ /* 0x000fe20008000000 */
[----:B----4-:R-:W-:Y:S01]  /*1af0*/  IMAD.MOV.U32 R0, RZ, RZ, RZ ;  /* 0x000000ffff007224 */ /* 0x010fe200078e00ff */
[----:B------:R4:W-:Y:S01]  /*1b00*/  STL [R1+0x70], RZ ;  /* 0x000070ff01007387 */ /* 0x0009e20000100800 */
[----:B------:R-:W-:Y:S02]  /*1b10*/  CS2R R2, SRZ ;  /* 0x0000000000027805 */ /* 0x000fe4000001ff00 */
[----:B---3--:R-:W-:Y:S02]  /*1b20*/  CS2R R4, SRZ ;  /* 0x0000000000047805 */ /* 0x008fe4000001ff00 */
[----:B--2---:R-:W-:Y:S01]  /*1b30*/  CS2R R6, SRZ ;  /* 0x0000000000067805 */ /* 0x004fe2000001ff00 */
[----:B------:R4:W-:Y:S01]  /*1b40*/  STL [R1+0x6c], RZ ;  /* 0x00006cff01007387 */ /* 0x0009e20000100800 */
[----:B------:R-:W-:-:S02]  /*1b50*/  CS2R R8, SRZ ;  /* 0x0000000000087805 */ /* 0x000fc4000001ff00 */
[----:B0-----:R-:W-:Y:S02]  /*1b60*/  CS2R R10, SRZ ;  /* 0x00000000000a7805 */ /* 0x001fe4000001ff00 */
[----:B------:R-:W-:Y:S01]  /*1b70*/  CS2R R12, SRZ ;  /* 0x00000000000c7805 */ /* 0x000fe2000001ff00 */
[----:B------:R4:W-:Y:S01]  /*1b80*/  STL [R1+0x68], RZ ;  /* 0x000068ff01007387 */ /* 0x0009e20000100800 */
[----:B------:R-:W-:Y:S02]  /*1b90*/  CS2R R14, SRZ ;  /* 0x00000000000e7805 */ /* 0x000fe4000001ff00 */
[----:B-1----:R-:W-:Y:S02]  /*1ba0*/  CS2R R16, SRZ ;  /* 0x0000000000107805 */ /* 0x002fe4000001ff00 */
[----:B------:R-:W-:Y:S01]  /*1bb0*/  CS2R R18, SRZ ;  /* 0x0000000000127805 */ /* 0x000fe2000001ff00 */
[----:B------:R4:W-:Y:S01]  /*1bc0*/  STL [R1+0x64], RZ ;  /* 0x000064ff01007387 */ /* 0x0009e20000100800 */
[----:B------:R-:W-:-:S02]  /*1bd0*/  CS2R R20, SRZ ;  /* 0x0000000000147805 */ /* 0x000fc4000001ff00 */
[----:B------:R-:W-:Y:S02]  /*1be0*/  CS2R R22, SRZ ;  /* 0x0000000000167805 */ /* 0x000fe4000001ff00 */
[----:B------:R-:W-:Y:S01]  /*1bf0*/  CS2R R152, SRZ ;  /* 0x0000000000987805 */ /* 0x000fe2000001ff00 */
[----:B------:R4:W-:Y:S01]  /*1c00*/  STL [R1+0x60], RZ ;  /* 0x000060ff01007387 */ /* 0x0009e20000100800 */
[----:B------:R-:W-:Y:S02]  /*1c10*/  CS2R R154, SRZ ;  /* 0x00000000009a7805 */ /* 0x000fe4000001ff00 */
[----:B------:R-:W-:Y:S02]  /*1c20*/  CS2R R156, SRZ ;  /* 0x00000000009c7805 */ /* 0x000fe4000001ff00 */
        /* <DEDUP_REMOVED lines=46> */
[----:B------:R-:W-:Y:S01]  /*1f10*/  IMAD.MOV.U32 R226, RZ, RZ, RZ ;  /* 0x000000ffffe27224 */ /* 0x000fe200078e00ff */
[----:B------:R-:W-:Y:S01]  /*1f20*/  CS2R R24, SRZ ;  /* 0x0000000000187805 */ /* 0x000fe2000001ff00 */
[----:B------:R-:W-:Y:S01]  /*1f30*/  IMAD.U32 R227, RZ, RZ, UR4 ;  /* 0x00000004ffe37e24 */ /* 0x000fe2000f8e00ff */
[----:B------:R4:W-:Y:S01]  /*1f40*/  STL [R1+0x2c], RZ ;  /* 0x00002cff01007387 */ /* 0x0009e20000100800 */
[----:B------:R-:W-:Y:S02]  /*1f50*/  CS2R R26, SRZ ;  /* 0x00000000001a7805 */ /* 0x000fe4000001ff00 */
[----:B------:R-:W-:-:S02]  /*1f60*/  CS2R R28, SRZ ;  /* 0x00000000001c7805 */ /* 0x000fc4000001ff00 */
[----:B------:R-:W-:Y:S01]  /*1f70*/  CS2R R30, SRZ ;  /* 0x00000000001e7805 */ /* 0x000fe2000001ff00 */
[----:B------:R4:W-:Y:S01]  /*1f80*/  STL [R1+0x28], RZ ;  /* 0x000028ff01007387 */ /* 0x0009e20000100800 */
[----:B------:R-:W-:Y:S02]  /*1f90*/  CS2R R32, SRZ ;  /* 0x0000000000207805 */ /* 0x000fe4000001ff00 */
[----:B------:R-:W-:Y:S02]  /*1fa0*/  CS2R R34, SRZ ;  /* 0x0000000000227805 */ /* 0x000fe4000001ff00 */
[----:B------:R-:W-:Y:S01]  /*1fb0*/  CS2R R36, SRZ ;  /* 0x0000000000247805 */ /* 0x000fe2000001ff00 */
        /* <DEDUP_REMOVED lines=36> */
[----:B------:R4:W-:Y:S01]  /*2200*/  STL [R1], RZ ;  /* 0x000000ff01007387 */ /* 0x0009e20000100800 */
[----:B------:R-:W-:Y:S02]  /*2210*/  CS2R R92, SRZ ;  /* 0x00000000005c7805 */ /* 0x000fe4000001ff00 */
[----:B------:R-:W-:Y:S02]  /*2220*/  CS2R R94, SRZ ;  /* 0x00000000005e7805 */ /* 0x000fe4000001ff00 */
[----:B------:R-:W-:Y:S02]  /*2230*/  CS2R R96, SRZ ;  /* 0x0000000000607805 */ /* 0x000fe4000001ff00 */
[----:B------:R-:W-:Y:S02]  /*2240*/  CS2R R98, SRZ ;  /* 0x0000000000627805 */ /* 0x000fe4000001ff00 */
[----:B------:R-:W-:-:S02]  /*2250*/  CS2R R100, SRZ ;  /* 0x0000000000647805 */ /* 0x000fc4000001ff00 */
[----:B------:R-:W-:Y:S02]  /*2260*/  CS2R R102, SRZ ;  /* 0x0000000000667805 */ /* 0x000fe4000001ff00 */
        /* <DEDUP_REMOVED lines=23> */
[----:B------:R-:W-:Y:S01]  /*23e0*/  CS2R R150, SRZ ;  /* 0x0000000000967805 */ /* 0x000fe2000001ff00 */
[----:B----4-:R-:W-:Y:S06]  /*23f0*/  @!P1 BRA `(.L_x_21) ;  /* 0x0000001000609947 */ /* 0x010fec0003800000 */
[----:B------:R-:W-:-:S06]  /*2400*/  UISETP.NE.AND UP0, UPT, UR27, 0x3, UPT ;  /* 0x000000031b00788c */ /* 0x000fcc000bf05270 */
[----:B------:R-:W-:-:S13]  /*2410*/  PLOP3.LUT P1, PT, PT, PT, UP0, 0x80, 0x0 ;  /* 0x000000000000781c */ /* 0x000fda0003f2f008 */
[----:B------:R-:W-:Y:S05]  /*2420*/  @!P1 BRA `(.L_x_22) ;  /* 0x0000000000049947 */ /* 0x000fea0003800000 */
[----:B------:R-:W-:Y:S01]  /*2430*/  BPT.TRAP 0x1 ;  /* 0x000000040000795c */ /* 0x000fe20000300000 */
.L_x_22:
[----:B------:R-:W-:Y:S01]  /*2440*/  ULEA UR6, UR5, UR12, 0x3 ;  /* 0x0000000c05067291 */ /* 0x000fe2000f8e183f */
[----:B------:R-:W-:-:S05]  /*2450*/  IMAD.U32 R0, RZ, RZ, UR4 ;  /* 0x00000004ff007e24 */ /* 0x000fca000f8e00ff */
[----:B------:R-:W-:-:S04]  /*2460*/  SHF.L.U32 R0, R0, 0x1f, RZ ;  /* 0x0000001f00007819 */ /* 0x000fc800000006ff */
[----:B------:R0:W1:Y:S01]  /*2470*/  SYNCS.PHASECHK.TRANS64.TRYWAIT P0, [UR6], R0 ;  /* 0x00000000ff0075a7 */ /* 0x0000620008000146 */
[----:B------:R-:W-:Y:S05]  /*2480*/  @!P1 BRA `(.L_x_23) ;  /* 0x0000000000049947 */ /* 0x000fea0003800000 */
[----:B------:R-:W-:Y:S01]  /*2490*/  BPT.TRAP 0x1 ;  /* 0x000000040000795c */ /* 0x000fe20000300000 */
.L_x_23:
[----:B-1----:R-:W-:Y:S05]  /*24a0*/  @P0 BRA `(.L_x_24) ;  /* 0x0000000000080947 */ /* 0x002fea0003800000 */
[----:B------:R-:W1:Y:S02]  /*24b0*/  SYNCS.PHASECHK.TRANS64.TRYWAIT P0, [UR6], R0 ;  /* 0x00000000ff0075a7 */ /* 0x000e640008000146 */
[----:B-1----:R-:W-:Y:S05]  /*24c0*/  @!P0 BRA `(.L_x_25) ;  /* 0x000000e800bc8947 */ /* 0x002fea0003800000 */
.L_x_24:
[----:B------:R2:W-:Y:S01]  /*24d0*/  STL [R1+0x74], RZ ;  /* 0x000074ff01007387 */ /* 0x0005e20000100800 */
[----:B------:R-:W-:Y:S01]  /*24e0*/  UIADD3 UR7, UR12, 0xb280, URZ ;  /* 0x0000b2800c077890 */ /* 0x000fe2000fffe03f */
[----:B------:R-:W-:Y:S01]  /*24f0*/  WARPGROUP.ARRIVE ;  /* 0x00000000000079c5 */ /* 0x000fe20000000000 */
[----:B------:R-:W-:Y:S01]  /*2500*/  UIADD3 UR6, UR12, 0x280, URZ ;  /* 0x000002800c067890 */ /* 0x000fe2000fffe03f */
[----:B------:R2:W-:Y:S01]  /*2510*/  STL [R1+0x70], RZ ;  /* 0x000070ff01007387 */ /* 0x0005e20000100800 */
[----:B------:R-:W-:Y:S01]  /*2520*/  USHF.R.U32.HI UR7, URZ, 0x4, UR7 ;  /* 0x000000043f077899 */ /* 0x000fe20008011607 */
[----:B01----:R-:W-:Y:S01]  /*2530*/  IMAD.MOV.U32 R0, RZ, RZ, RZ ;  /* 0x000000ffff007224 */ /* 0x003fe200078e00ff */
[----:B------:R-:W-:Y:S01]  /*2540*/  USHF.R.U32.HI UR6, URZ, 0x4, UR6 ;  /* 0x000000043f067899 */ /* 0x000fe20008011606 */
[----:B------:R2:W-:Y:S01]  /*2550*/  STL [R1+0x6c], RZ ;  /* 0x00006cff01007387 */ /* 0x0005e20000100800 */
[----:B------:R-:W-:Y:S01]  /*2560*/  ULOP3.LUT UR7, UR7, 0x3fff, URZ, 0xc0, !UPT ;  /* 0x00003fff07077892 */ /* 0x000fe2000f8ec03f */
[----:B------:R-:W-:Y:S01]  /*2570*/  CS2R R2, SRZ ;  /* 0x0000000000027805 */ /* 0x000fe2000001ff00 */
[----:B------:R-:W-:Y:S01]  /*2580*/  ULOP3.LUT UR6, UR6, 0x3fff, URZ, 0xc0, !UPT ;  /* 0x00003fff06067892 */ /* 0x000fe2000f8ec03f */
[----:B------:R2:W-:Y:S01]  /*2590*/  STL [R1+0x68], RZ ;  /* 0x000068ff01007387 */ /* 0x0005e20000100800 */
[----:B------:R-:W-:Y:S01]  /*25a0*/  ULOP3.LUT UR7, UR7, 0x10000, URZ, 0xfc, !UPT ;  /* 0x0001000007077892 */ /* 0x000fe2000f8efc3f */
[----:B------:R-:W-:Y:S01]  /*25b0*/  CS2R R4, SRZ ;  /* 0x0000000000047805 */ /* 0x000fe2000001ff00 */
[----:B------:R-:W-:Y:S01]  /*25c0*/  ULOP3.LUT UR6, UR6, 0x10000, URZ, 0xfc, !UPT ;  /* 0x0001000006067892 */ /* 0x000fe2000f8efc3f */
[----:B------:R2:W-:Y:S01]  /*25d0*/  STL [R1+0x64], RZ ;  /* 0x000064ff01007387 */ /* 0x0005e20000100800 */
[----:B------:R-:W-:Y:S01]  /*25e0*/  ULEA UR10, UR5, UR7, 0x9 ;  /* 0x00000007050a7291 */ /* 0x000fe2000f8e483f */
[----:B------:R-:W-:Y:S01]  /*25f0*/  CS2R R6, SRZ ;  /* 0x0000000000067805 */ /* 0x000fe2000001ff00 */
[----:B------:R-:W-:Y:S01]  /*2600*/  ULEA UR8, UR5, UR6, 0x7 ;  /* 0x0000000605087291 */ /* 0x000fe2000f8e383f */
[----:B------:R2:W-:Y:S01]  /*2610*/  STL [R1+0x60], RZ ;  /* 0x000060ff01007387 */ /* 0x0005e20000100800 */
[----:B------:R-:W-:Y:S01]  /*2620*/  ULDC UR7, c[0x0][0x50c] ;  /* 0x0001430000077ab9 */ /* 0x000fe20000000800 */
[----:B------:R-:W-:Y:S01]  /*2630*/  UMOV UR9, 0xc0000010 ;  /* 0xc000001000097882 */ /* 0x000fe20000000000 */
[----:B------:R-:W-:Y:S01]  /*2640*/  UISETP.NE.AND UP0, UPT, UR7, 0x1, UPT ;  /* 0x000000010700788c */ /* 0x000fe2000bf05270 */
[----:B------:R2:W-:Y:S01]  /*2650*/  STL [R1+0x5c], RZ ;  /* 0x00005cff01007387 */ /* 0x0005e20000100800 */
[----:B------:R-:W-:Y:S01]  /*2660*/  UMOV UR11, 0xc0000010 ;  /* 0xc0000010000b7882 */ /* 0x000fe20000000000 */
[----:B------:R-:W-:Y:S01]  /*2670*/  UMOV UR6, 0x1 ;  /* 0x0000000100067882 */ /* 0x000fe20000000000 */
[----:B------:R-:W-:Y:S01]  /*2680*/  USEL UR7, URZ, 0x1, UP0 ;  /* 0x000000013f077887 */ /* 0x000fe20008000000 */
[----:B------:R2:W-:Y:S01]  /*2690*/  STL [R1+0x58], RZ ;  /* 0x000058ff01007387 */ /* 0x0005e20000100800 */
[----:B------:R-:W-:Y:S01]  /*26a0*/  QGMMA.64x256x32.F32.E5M2.E5M2 R24, gdesc[UR8], RZ, !UPT, gsb0 ;  /* 0x03e00000081879f3 */ /* 0x000fe2000c0038ff */
[----:B------:R-:W-:-:S02]  /*26b0*/  CS2R R8, SRZ ;  /* 0x0000000000087805 */ /* 0x000fc4000001ff00 */
[----:B------:R-:W-:Y:S01]  /*26c0*/  CS2R R10, SRZ ;  /* 0x00000000000a7805 */ /* 0x000fe2000001ff00 */
[----:B------:R2:W-:Y:S01]  /*26d0*/  STL [R1+0x54], RZ ;  /* 0x000054ff01007387 */ /* 0x0005e20000100800 */
[----:B------:R-:W-:Y:S02]  /*26e0*/  ISETP.NE.AND P0, PT, RZ, UR7, PT ;  /* 0x00000007ff007c0c */ /* 0x000fe4000bf05270 */
        /* <DEDUP_REMOVED lines=56> */
[----:B------:R-:W-:Y:S01]  /*2a70*/  CS2R R224, SRZ ;  /* 0x0000000000e07805 */ /* 0x000fe2000001ff00 */
[----:B------:R-:W-:Y:S01]  /*2a80*/  IMAD.MOV.U32 R226, RZ, RZ, RZ ;  /* 0x000000ffffe27224 */ /* 0x000fe200078e00ff */
[----:B------:R2:W-:Y:S04]  /*2a90*/  STL [R1+0x18], RZ ;  /* 0x000018ff01007387 */ /* 0x0005e80000100800 */
[----:B------:R2:W-:Y:S04]  /*2aa0*/  STL [R1+0x14], RZ ;  /* 0x000014ff01007387 */ /* 0x0005e80000100800 */
[----:B------:R2:W-:Y:S04]  /*2ab0*/  STL [R1+0x10], RZ ;  /* 0x000010ff01007387 */ /* 0x0005e80000100800 */
[----:B------:R2:W-:Y:S04]  /*2ac0*/  STL [R1+0xc], RZ ;  /* 0x00000cff01007387 */ /* 0x0005e80000100800 */
[----:B------:R2:W-:Y:S04]  /*2ad0*/  STL [R1+0x8], RZ ;  /* 0x000008ff01007387 */ /* 0x0005e80000100800 */
[----:B------:R2:W-:Y:S04]  /*2ae0*/  STL [R1+0x4], RZ ;  /* 0x000004ff01007387 */ /* 0x0005e80000100800 */
[----:B------:R2:W-:Y:S01]  /*2af0*/  STL [R1], RZ ;  /* 0x000000ff01007387 */ /* 0x0005e20000100800 */
[----:B------:R-:W-:Y:S05]  /*2b00*/  @!P0 BRA `(.L_x_26) ;  /* 0x0000000800808947 */ /* 0x000fea0003800000 */
[----:B------:R-:W-:Y:S02]  /*2b10*/  WARPGROUP.DEPBAR.LE gsb0, 0x0 ;  /* 0x00008000000079c5 */ /* 0x000fe40000010000 */
[----:B------:R-:W-:-:S01]  /*2b20*/  FADD R227, RZ, R122 ;  /* 0x0000007affe37221 */ /* 0x000fc20000000000 */
[----:B------:R-:W-:Y:S01]  /*2b30*/  FADD R226, RZ, R24 ;  /* 0x00000018ffe27221 */ /* 0x000fe20000000000 */
[----:B------:R-:W-:-:S01]  /*2b40*/  FADD R225, RZ, R25 ;  /* 0x00000019ffe17221 */ /* 0x000fc20000000000 */
[----:B------:R-:W-:Y:S01]  /*2b50*/  FADD R224, RZ, R26 ;  /* 0x0000001affe07221 */ /* 0x000fe20000000000 */
[----:B------:R-:W-:-:S01]  /*2b60*/  FADD R223, RZ, R27 ;  /* 0x0000001bffdf7221 */ /* 0x000fc20000000000 */
[----:B------:R0:W-:Y:S01]  /*2b70*/  STL [R1], R227 ;  /* 0x000000e301007387 */ /* 0x0001e20000100800 */
[----:B------:R-:W-:-:S01]  /*2b80*/  FADD R222, RZ, R28 ;  /* 0x0000001cffde7221 */ /* 0x000fc20000000000 */
[----:B------:R-:W-:Y:S01]  /*2b90*/  FADD R221, RZ, R29 ;  /* 0x0000001dffdd7221 */ /* 0x000fe20000000000 */
[----:B------:R-:W-:-:S01]  /*2ba0*/  FADD R220, RZ, R30 ;  /* 0x0000001effdc7221 */ /* 0x000fc20000000000 */
[----:B------:R-:W-:Y:S01]  /*2bb0*/  FADD R219, RZ, R31 ;  /* 0x0000001fffdb7221 */ /* 0x000fe20000000000 */
[----:B------:R-:W-:-:S01]  /*2bc0*/  FADD R218, RZ, R32 ;  /* 0x00000020ffda7221 */ /* 0x000fc20000000000 */
[----:B------:R-:W-:Y:S01]  /*2bd0*/  FADD R217, RZ, R33 ;  /* 0x00000021ffd97221 */ /* 0x000fe20000000000 */
[----:B------:R-:W-:-:S01]  /*2be0*/  FADD R216, RZ, R34 ;  /* 0x00000022ffd87221 */ /* 0x000fc20000000000 */
[----:B------:R-:W-:Y:S01]  /*2bf0*/  FADD R215, RZ, R35 ;  /* 0x00000023ffd77221 */ /* 0x000fe20000000000 */
[----:B------:R-:W-:-:S01]  /*2c00*/  FADD R214, RZ, R36 ;  /* 0x00000024ffd67221 */ /* 0x000fc20000000000 */
[----:B0-----:R-:W-:Y:S01]  /*2c10*/  FADD R227, RZ, R123 ;  /* 0x0000007bffe37221 */ /* 0x001fe20000000000 */
[----:B------:R-:W-:-:S01]  /*2c20*/  FADD R213, RZ, R37 ;  /* 0x00000025ffd57221 */ /* 0x000fc20000000000 */
[----:B------:R-:W-:Y:S01]  /*2c30*/  FADD R212, RZ, R38 ;  /* 0x00000026ffd47221 */ /* 0x000fe20000000000 */
[----:B------:R-:W-:-:S01]  /*2c40*/  FADD R211, RZ, R39 ;  /* 0x00000027ffd37221 */ /* 0x000fc20000000000 */
[----:B------:R-:W-:Y:S01]  /*2c50*/  FADD R210, RZ, R40 ;  /* 0x00000028ffd27221 */ /* 0x000fe20000000000 */
[----:B------:R0:W-:Y:S01]  /*2c60*/  STL [R1+0x4], R227 ;  /* 0x000004e301007387 */ /* 0x0001e20000100800 */
        /* <DEDUP_REMOVED lines=93> */
[----:B------:R-:W-:Y:S01]  /*3240*/  UMOV UR6, URZ ;  /* 0x0000003f00067c82 */ /* 0x000fe20008000000 */
[----:B0-----:R-:W-:-:S05]  /*3250*/  FADD R227, RZ, R130 ;  /* 0x00000082ffe37221 */ /* 0x001fca0000000000 */
[----:B------:R0:W-:Y:S02]  /*3260*/  STL [R1+0x20], R227 ;  /* 0x000020e301007387 */ /* 0x0001e40000100800 */
        /* <DEDUP_REMOVED lines=42> */
.L_x_26:
[----:B------:R-:W-:-:S04]  /*3510*/  UIADD3 UR19, UR5, 0x1, URZ ;  /* 0x0000000105137890 */ /* 0x000fc8000fffe03f */
[----:B------:R-:W-:-:S04]  /*3520*/  UISETP.NE.AND UP0, UPT, UR19, 0x16, UPT ;  /* 0x000000161300788c */ /* 0x000fc8000bf05270 */
[----:B------:R-:W-:Y:S02]  /*3530*/  USEL UR8, URZ, 0x1, UP0 ;  /* 0x000000013f087887 */ /* 0x000fe40008000000 */
[----:B------:R-:W-:Y:S02]  /*3540*/  USEL UR19, UR19, URZ, UP0 ;  /* 0x0000003f13137287 */ /* 0x000fe40008000000 */
[----:B------:R-:W-:-:S06]  /*3550*/  ULOP3.LUT UR8, UR4, UR8, URZ, 0x3c, !UPT ;  /* 0x0000000804087292 */ /* 0x000fcc000f8e3c3f */
[----:B0-----:R-:W-:Y:S01]  /*3560*/  IMAD.U32 R227, RZ, RZ, UR8 ;  /* 0x00000008ffe37e24 */ /* 0x001fe2000f8e00ff */
[----:B------:R-:W-:-:S06]  /*3570*/  UMOV UR8, 0x1 ;  /* 0x0000000100087882 */ /* 0x000fcc0000000000 */
.L_x_21:
[----:B------:R-:W-:-:S06]  /*3580*/  UISETP.GE.AND UP0, UPT, UR16, 0x1, UPT ;  /* 0x000000011000788c */ /* 0x000fcc000bf06270 */
[----:B------:R-:W-:-:S13]  /*3590*/  PLOP3.LUT P0, PT, PT, PT, UP0, 0x80, 0x0 ;  /* 0x000000000000781c */ /* 0x000fda0003f0f008 */
[----:B------:R-:W-:Y:S05]  /*35a0*/  @!P0 BRA `(.L_x_27) ;  /* 0x0000001000908947 */ /* 0x000fea0003800000 */
[----:B------:R-:W-:Y:S01]  /*35b0*/  IMAD.U32 R228, RZ, RZ, UR16 ;  /* 0x00000010ffe47e24 */ /* 0x000fe2000f8e00ff */
[----:B------:R-:W-:Y:S01]  /*35c0*/  UMOV UR24, UR5 ;  /* 0x0000000500187c82 */ /* 0x000fe20008000000 */
[----:B------:R-:W-:-:S05]  /*35d0*/  ULDC UR32, c[0x0][0x50c] ;  /* 0x0001430000207ab9 */ /* 0x000fca0000000800 */
.L_x_35:
[----:B------:R-:W-:-:S06]  /*35e0*/  UISETP.NE.AND UP0, UPT, UR27, 0x3, UPT ;  /* 0x000000031b00788c */ /* 0x000fcc000bf05270 */
[----:B------:R-:W-:-:S13]  /*35f0*/  PLOP3.LUT P1, PT, PT, PT, UP0, 0x80, 0x0 ;  /* 0x000000000000781c */ /* 0x000fda0003f2f008 */
[----:B-1---5:R-:W-:Y:S05]  /*3600*/  @!P1 BRA `(.L_x_28) ;  /* 0x0000000000049947 */ /* 0x022fea0003800000 */
[----:B------:R-:W-:Y:S01]  /*3610*/  BPT.TRAP 0x1 ;  /* 0x000000040000795c */ /* 0x000fe20000300000 */
.L_x_28:
[----:B------:R-:W-:Y:S01]  /*3620*/  ULEA UR9, UR19, UR12, 0x3 ;  /* 0x0000000c13097291 */ /* 0x000fe2000f8e183f */
[----:B------:R-:W-:-:S08]  /*3630*/  SHF.L.U32 R229, R227, 0x1f, RZ ;  /* 0x0000001fe3e57819 */ /* 0x000fd000000006ff */
[----:B------:R0:W1:Y:S01]  /*3640*/  SYNCS.PHASECHK.TRANS64.TRYWAIT P0, [UR9], R229 ;  /* 0x000000e5ff0075a7 */ /* 0x0000620008000149 */
[----:B------:R-:W-:Y:S05]  /*3650*/  @!P1 BRA `(.L_x_29) ;  /* 0x0000000000049947 */ /* 0x000fea0003800000 */
[----:B------:R-:W-:Y:S01]  /*3660*/  BPT.TRAP 0x1 ;  /* 0x000000040000795c */ /* 0x000fe20000300000 */
.L_x_29:
[----:B-1----:R-:W-:Y:S05]  /*3670*/  @P0 BRA `(.L_x_30) ;  /* 0x0000000000080947 */ /* 0x002fea0003800000 */
[----:B------:R-:W1:Y:S02]  /*3680*/  SYNCS.PHASECHK.TRANS64.TRYWAIT P0, [UR9], R229 ;  /* 0x000000e5ff0075a7 */ /* 0x000e640008000149 */
[----:B-1----:R-:W-:Y:S05]  /*3690*/  @!P0 BRA `(.L_x_31) ;  /* 0x000000d800608947 */ /* 0x002fea0003800000 */
.L_x_30:
[----:B------:R-:W-:Y:S01]  /*36a0*/  UIADD3 UR9, UR12, 0x280, URZ ;  /* 0x000002800c097890 */ /* 0x000fe2000fffe03f */
[----:B------:R-:W-:Y:S01]  /*36b0*/  WARPGROUP.ARRIVE ;  /* 0x00000000000079c5 */ /* 0x000fe20000000000 */
[----:B------:R-:W-:Y:S02]  /*36c0*/  UIADD3 UR10, UR12, 0xb280, URZ ;  /* 0x0000b2800c0a7890 */ /* 0x000fe4000fffe03f */
[----:B------:R-:W-:Y:S02]  /*36d0*/  UISETP.NE.AND UP0, UPT, UR7, URZ, UPT ;  /* 0x0000003f0700728c */ /* 0x000fe4000bf05270 */
[----:B------:R-:W-:Y:S02]  /*36e0*/  USHF.R.U32.HI UR9, URZ, 0x4, UR9 ;  /* 0x000000043f097899 */ /* 0x000fe40008011609 */
[----:B------:R-:W-:Y:S02]  /*36f0*/  USHF.R.U32.HI UR10, URZ, 0x4, UR10 ;  /* 0x000000043f0a7899 */ /* 0x000fe4000801160a */
[----:B------:R-:W-:-:S02]  /*3700*/  USEL UR8, UR8, URZ, !UP0 ;  /* 0x0000003f08087287 */ /* 0x000fc4000c000000 */
[----:B------:R-:W-:Y:S02]  /*3710*/  ULOP3.LUT UR9, UR9, 0x3fff, URZ, 0xc0, !UPT ;  /* 0x00003fff09097892 */ /* 0x000fe4000f8ec03f */
[----:B------:R-:W-:Y:S02]  /*3720*/  ULOP3.LUT UR10, UR10, 0x3fff, URZ, 0xc0, !UPT ;  /* 0x00003fff0a0a7892 */ /* 0x000fe4000f8ec03f */
[----:B------:R-:W-:Y:S02]  /*3730*/  UISETP.NE.U32.AND UP0, UPT, UR8, URZ, UPT ;  /* 0x0000003f0800728c */ /* 0x000fe4000bf05070 */
[----:B------:R-:W-:Y:S02]  /*3740*/  ULOP3.LUT UR8, UR9, 0x10000, URZ, 0xfc, !UPT ;  /* 0x0001000009087892 */ /* 0x000fe4000f8efc3f */
[----:B------:R-:W-:Y:S02]  /*3750*/  ULOP3.LUT UR10, UR10, 0x10000, URZ, 0xfc, !UPT ;  /* 0x000100000a0a7892 */ /* 0x000fe4000f8efc3f */
[----:B------:R-:W-:-:S02]  /*3760*/  ULEA UR8, UR19, UR8, 0x7 ;  /* 0x0000000813087291 */ /* 0x000fc4000f8e383f */
[----:B------:R-:W-:Y:S01]  /*3770*/  ULEA UR10, UR19, UR10, 0x9 ;  /* 0x0000000a130a7291 */ /* 0x000fe2000f8e483f */
[----:B------:R-:W-:Y:S01]  /*3780*/  UMOV UR9, 0xc0000010 ;  /* 0xc000001000097882 */ /* 0x000fe20000000000 */
[----:B------:R-:W-:Y:S01]  /*3790*/  UMOV UR11, 0xc0000010 ;  /* 0xc0000010000b7882 */ /* 0x000fe20000000000 */
[----:B------:R-:W-:-:S06]  /*37a0*/  UIADD3 UR6, UR6, 0x1, URZ ;  /* 0x0000000106067890 */ /* 0x000fcc000fffe03f */
[----:B------:R-:W-:Y:S01]  /*37b0*/  QGMMA.64x256x32.F32.E5M2.E5M2 R24, gdesc[UR8], R24, UP0, gsb0 ;  /* 0x03e00000081879f3 */ /* 0x000fe2000b803818 */
[----:B------:R-:W-:-:S04]  /*37c0*/  UISETP.NE.AND UP0, UPT, UR6, UR32, UPT ;  /* 0x000000200600728c */ /* 0x000fc8000bf05270 */
[----:B------:R-:W-:-:S06]  /*37d0*/  USEL UR7, URZ, 0x1, UP0 ;  /* 0x000000013f077887 */ /* 0x000fcc0008000000 */
[----:B------:R-:W-:Y:S01]  /*37e0*/  ISETP.NE.AND P0, PT, RZ, UR7, PT ;  /* 0x00000007ff007c0c */ /* 0x000fe2000bf05270 */
[----:B------:R-:W-:-:S12]  /*37f0*/  WARPGROUP.DEPBAR.LE gsb0, 0x1 ;  /* 0x00008000000079c5 */ /* 0x000fd80000010100 */
[----:B------:R-:W-:Y:S05]  /*3800*/  @!P0 BRA `(.L_x_32) ;  /* 0x0000000c00808947 */ /* 0x000fea0003800000 */
[----:B------:R-:W-:Y:S02]  /*3810*/  WARPGROUP.DEPBAR.LE gsb0, 0x0 ;  /* 0x00008000000079c5 */ /* 0x000fe40000010000 */
[----:B------:R-:W-:-:S01]  /*3820*/  FADD R226, R24, R226 ;  /* 0x000000e218e27221 */ /* 0x000fc20000000000 */
[----:B------:R-:W-:Y:S01]  /*3830*/  FADD R225, R25, R225 ;  /* 0x000000e119e17221 */ /* 0x000fe20000000000 */
[----:B------:R1:W-:Y:S01]  /*3840*/  STL [R1+0xa4], R227 ;  /* 0x0000a4e301007387 */ /* 0x0003e20000100800 */
[----:B------:R-:W-:-:S01]  /*3850*/  FADD R224, R26, R224 ;  /* 0x000000e01ae07221 */ /* 0x000fc20000000000 */
[----:B------:R-:W-:Y:S01]  /*3860*/  FADD R223, R27, R223 ;  /* 0x000000df1bdf7221 */ /* 0x000fe20000000000 */
[----:B------:R-:W-:-:S01]  /*3870*/  FADD R222, R28, R222 ;  /* 0x000000de1cde7221 */ /* 0x000fc20000000000 */
[----:B------:R-:W-:Y:S01]  /*3880*/  FADD R221, R29, R221 ;  /* 0x000000dd1ddd7221 */ /* 0x000fe20000000000 */
[----:B-1----:R-:W3:Y:S04]  /*3890*/  LDL.LU R227, [R1+0x30] ;  /* 0x0000300001e37983 */ /* 0x002ee80000300800 */
[----:B------:R1:W-:Y:S01]  /*38a0*/  STL [R1+0xa8], R226 ;  /* 0x0000a8e201007387 */ /* 0x0003e20000100800 */
[----:B------:R-:W-:-:S01]  /*38b0*/  FADD R220, R30, R220 ;  /* 0x000000dc1edc7221 */ /* 0x000fc20000000000 */
[----:B------:R-:W-:-:S02]  /*38c0*/  FADD R219, R31, R219 ;  /* 0x000000db1fdb7221 */ /* 0x000fc40000000000 */
[----:B-1----:R-:W4:Y:S04]  /*38d0*/  LDL.LU R226, [R1+0x2c] ;  /* 0x00002c0001e27983 */ /* 0x002f280000300800 */
[----:B------:R1:W-:Y:S01]  /*38e0*/  STL [R1+0xac], R225 ;  /* 0x0000ace101007387 */ /* 0x0003e20000100800 */
[----:B------:R-:W-:-:S03]  /*38f0*/  FADD R218, R32, R218 ;  /* 0x000000da20da7221 */ /* 0x000fc60000000000 */
[----:B-1----:R-:W2:Y:S04]  /*3900*/  LDL.LU R225, [R1+0x28] ;  /* 0x0000280001e17983 */ /* 0x002ea80000300800 */
        /* <DEDUP_REMOVED lines=9> */
[----:B------:R1:W-:Y:S04]  /*39a0*/  STL [R1+0xbc], R221 ;  /* 0x0000bcdd01007387 */ /* 0x0003e80000100800 */
        /* <DEDUP_REMOVED lines=12> */
[----:B-1----:R-:W2:Y:S01]  /*3a70*/  LDL.LU R215, [R1] ;  /* 0x0000000001d77983 */ /* 0x002ea20000300800 */
[----:B------:R-:W-:-:S01]  /*3a80*/  FADD R214, R36, R214 ;  /* 0x000000d624d67221 */ /* 0x000fc20000000000 */
[----:B------:R-:W-:Y:S01]  /*3a90*/  FADD R213, R37, R213 ;  /* 0x000000d525d57221 */ /* 0x000fe20000000000 */
[----:B------:R-:W-:-:S01]  /*3aa0*/  FADD R212, R38, R212 ;  /* 0x000000d426d47221 */ /* 0x000fc20000000000 */
[----:B------:R-:W-:Y:S01]  /*3ab0*/  FADD R211, R39, R211 ;  /* 0x000000d327d37221 */ /* 0x000fe20000000000 */
[----:B------:R-:W-:-:S01]  /*3ac0*/  FADD R210, R40, R210 ;  /* 0x000000d228d27221 */ /* 0x000fc20000000000 */
[----:B------:R-:W-:Y:S01]  /*3ad0*/  STL [R1+0xd8], R214 ;  /* 0x0000d8d601007387 */ /* 0x000fe20000100800 */
        /* <DEDUP_REMOVED lines=11> */
[----:B------:R1:W-:Y:S01]  /*3b90*/  STL [R1+0xe4], R211 ;  /* 0x0000e4d301007387 */ /* 0x0003e20000100800 */
[----:B------:R-:W-:-:S01]  /*3ba0*/  FADD R200, R50, R200 ;  /* 0x000000c832c87221 */ /* 0x000fc20000000000 */
[----:B------:R-:W-:Y:S01]  /*3bb0*/  FADD R199, R51, R199 ;  /* 0x000000c733c77221 */ /* 0x000fe20000000000 */
        /* <DEDUP_REMOVED lines=69> */
[----:B-----5:R-:W-:Y:S01]  /*4010*/  FADD R0, R121, R0 ;  /* 0x0000000079007221 */ /* 0x020fe20000000000 */
[----:B---3--:R-:W-:-:S01]  /*4020*/  FADD R227, R134, R227 ;  /* 0x000000e386e37221 */ /* 0x008fc20000000000 */
[----:B----4-:R-:W-:Y:S01]  /*4030*/  FADD R226, R133, R226 ;  /* 0x000000e285e27221 */ /* 0x010fe20000000000 */
[----:B--2---:R-:W-:-:S01]  /*4040*/  FADD R225, R132, R225 ;  /* 0x000000e184e17221 */ /* 0x004fc20000000000 */
        /* <DEDUP_REMOVED lines=9> */
[----:B------:R-:W-:-:S05]  /*40e0*/  FADD R215, R122, R215 ;  /* 0x000000d77ad77221 */ /* 0x000fca0000000000 */
[----:B------:R2:W-:Y:S04]  /*40f0*/  STL [R1], R215 ;  /* 0x000000d701007387 */ /* 0x0005e80000100800 */
[----:B------:R3:W-:Y:S04]  /*4100*/  STL [R1+0x4], R216 ;  /* 0x000004d801007387 */ /* 0x0007e80000100800 */
        /* <DEDUP_REMOVED lines=8> */
[----:B-1----:R-:W4:Y:S04]  /*4190*/  LDL.LU R211, [R1+0x34] ;  /* 0x0000340001d37983 */ /* 0x002f280000300800 */
[----:B------:R1:W-:Y:S04]  /*41a0*/  STL [R1+0x28], R225 ;  /* 0x000028e101007387 */ /* 0x0003e80000100800 */
[----:B------:R-:W4:Y:S04]  /*41b0*/  LDL.LU R212, [R1+0x38] ;  /* 0x0000380001d47983 */ /* 0x000f280000300800 */
[----:B------:R1:W-:Y:S04]  /*41c0*/  STL [R1+0x2c], R226 ;  /* 0x00002ce201007387 */ /* 0x0003e80000100800 */
[----:B------:R-:W4:Y:S04]  /*41d0*/  LDL.LU R213, [R1+0x3c] ;  /* 0x00003c0001d57983 */ /* 0x000f280000300800 */
[----:B------:R1:W-:Y:S04]  /*41e0*/  STL [R1+0x30], R227 ;  /* 0x000030e301007387 */ /* 0x0003e80000100800 */
[----:B------:R-:W4:Y:S04]  /*41f0*/  LDL.LU R214, [R1+0x40] ;  /* 0x0000400001d67983 */ /* 0x000f280000300800 */
[----:B--2---:R-:W2:Y:S04]  /*4200*/  LDL.LU R215, [R1+0x44] ;  /* 0x0000440001d77983 */ /* 0x004ea80000300800 */
[----:B---3--:R-:W3:Y:S04]  /*4210*/  LDL.LU R216, [R1+0x48] ;  /* 0x0000480001d87983 */ /* 0x008ee80000300800 */
[----:B----4-:R-:W4:Y:S04]  /*4220*/  LDL.LU R217, [R1+0x4c] ;  /* 0x00004c0001d97983 */ /* 0x010f280000300800 */
[----:B0-----:R-:W4:Y:S04]  /*4230*/  LDL.LU R218, [R1+0x50] ;  /* 0x0000500001da7983 */ /* 0x001f280000300800 */
[----:B------:R-:W4:Y:S04]  /*4240*/  LDL.LU R219, [R1+0x54] ;  /* 0x0000540001db7983 */ /* 0x000f280000300800 */
[----:B------:R-:W4:Y:S04]  /*4250*/  LDL.LU R220, [R1+0x58] ;  /* 0x0000580001dc7983 */ /* 0x000f280000300800 */
[----:B------:R-:W4:Y:S04]  /*4260*/  LDL.LU R221, [R1+0x5c] ;  /* 0x00005c0001dd7983 */ /* 0x000f280000300800 */
[----:B------:R-:W4:Y:S04]  /*4270*/  LDL.LU R222, [R1+0x60] ;  /* 0x0000600001de7983 */ /* 0x000f280000300800 */
[----:B------:R-:W4:Y:S04]  /*4280*/  LDL.LU R223, [R1+0x64] ;  /* 0x0000640001df7983 */ /* 0x000f280000300800 */
[----:B------:R-:W4:Y:S04]  /*4290*/  LDL.LU R224, [R1+0x68] ;  /* 0x0000680001e07983 */ /* 0x000f280000300800 */
[----:B-1----:R-:W4:Y:S04]  /*42a0*/  LDL.LU R225, [R1+0x6c] ;  /* 0x00006c0001e17983 */ /* 0x002f280000300800 */
[----:B------:R-:W4:Y:S04]  /*42b0*/  LDL.LU R226, [R1+0x70] ;  /* 0x0000700001e27983 */ /* 0x000f280000300800 */
[----:B------:R-:W4:Y:S01]  /*42c0*/  LDL.LU R227, [R1+0x74] ;  /* 0x0000740001e37983 */ /* 0x000f220000300800 */
[----:B------:R-:W-:-:S05]  /*42d0*/  FADD R211, R135, R211 ;  /* 0x000000d387d37221 */ /* 0x000fca0000000000 */
[----:B------:R0:W-:Y:S01]  /*42e0*/  STL [R1+0x34], R211 ;  /* 0x000034d301007387 */ /* 0x0001e20000100800 */
[----:B------:R-:W-:-:S03]  /*42f0*/  FADD R212, R136, R212 ;  /* 0x000000d488d47221 */ /* 0x000fc60000000000 */
[----:B0-----:R1:W5:Y:S01]  /*4300*/  LDL.LU R211, [R1+0xe4] ;  /* 0x0000e40001d37983 */ /* 0x0013620000300800 */
[----:B------:R-:W-:-:S03]  /*4310*/  FADD R213, R137, R213 ;  /* 0x000000d589d57221 */ /* 0x000fc60000000000 */
[----:B------:R0:W-:Y:S01]  /*4320*/  STL [R1+0x38], R212 ;  /* 0x000038d401007387 */ /* 0x0001e20000100800 */
[----:B------:R-:W-:-:S01]  /*4330*/  FADD R214, R138, R214 ;  /* 0x000000d68ad67221 */ /* 0x000fc20000000000 */
[----:B--2---:R-:W-:Y:S02]  /*4340*/  FADD R215, R139, R215 ;  /* 0x000000d78bd77221 */ /* 0x004fe40000000000 */
[----:B0-----:R1:W5:Y:S01]  /*4350*/  LDL.LU R212, [R1+0xe0] ;  /* 0x0000e00001d47983 */ /* 0x0013620000300800 */
[----:B---3--:R-:W-:-:S03]  /*4360*/  FADD R216, R140, R216 ;  /* 0x000000d88cd87221 */ /* 0x008fc60000000000 */
[----:B------:R0:W-:Y:S01]  /*4370*/  STL [R1+0x3c], R213 ;  /* 0x00003cd501007387 */ /* 0x0001e20000100800 */
[----:B----4-:R-:W-:-:S03]  /*4380*/  FADD R217, R141, R217 ;  /* 0x000000d98dd97221 */ /* 0x010fc60000000000 */
[----:B0-----:R1:W5:Y:S01]  /*4390*/  LDL.LU R213, [R1+0xdc] ;  /* 0x0000dc0001d57983 */ /* 0x0013620000300800 */
[----:B------:R-:W-:-:S03]  /*43a0*/  FADD R218, R142, R218 ;  /* 0x000000da8eda7221 */ /* 0x000fc60000000000 */
[----:B------:R0:W-:Y:S01]  /*43b0*/  STL [R1+0x40], R214 ;  /* 0x000040d601007387 */ /* 0x0001e20000100800 */
[----:B------:R-:W-:-:S01]  /*43c0*/  FADD R219, R143, R219 ;  /* 0x000000db8fdb7221 */ /* 0x000fc20000000000 */
[----:B------:R-:W-:Y:S02]  /*43d0*/  FADD R220, R144, R220 ;  /* 0x000000dc90dc7221 */ /* 0x000fe40000000000 */
[----:B0-----:R1:W5:Y:S04]  /*43e0*/  LDL.LU R214, [R1+0xd8] ;  /* 0x0000d80001d67983 */ /* 0x0013680000300800 */
[----:B------:R0:W-:Y:S01]  /*43f0*/  STL [R1+0x44], R215 ;  /* 0x000044d701007387 */ /* 0x0001e20000100800 */
[----:B------:R-:W-:-:S01]  /*4400*/  FADD R221, R145, R221 ;  /* 0x000000dd91dd7221 */ /* 0x000fc20000000000 */
[----:B------:R-:W-:-:S02]  /*4410*/  FADD R222, R146, R222 ;  /* 0x000000de92de7221 */ /* 0x000fc40000000000 */
[----:B0-----:R1:W5:Y:S04]  /*4420*/  LDL.LU R215, [R1+0xd4] ;  /* 0x0000d40001d77983 */ /* 0x0013680000300800 */
[----:B------:R0:W-:Y:S01]  /*4430*/  STL [R1+0x48], R216 ;  /* 0x000048d801007387 */ /* 0x0001e20000100800 */
[----:B------:R-:W-:-:S03]  /*4440*/  FADD R223, R147, R223 ;  /* 0x000000df93df7221 */ /* 0x000fc60000000000 */
        /* <DEDUP_REMOVED lines=13> */
[----:B------:R0:W-:Y:S04]  /*4520*/  STL [R1+0x5c], R221 ;  /* 0x00005cdd01007387 */ /* 0x0001e80000100800 */
        /* <DEDUP_REMOVED lines=12> */
[----:B0-----:R1:W5:Y:S01]  /*45f0*/  LDL.LU R227, [R1+0xa4] ;  /* 0x0000a40001e37983 */ /* 0x0013620000300800 */
[----:B------:R-:W-:-:S05]  /*4600*/  UMOV UR6, URZ ;  /* 0x0000003f00067c82 */ /* 0x000fca0008000000 */
.L_x_32:
[----:B------:R-:W-:Y:S05]  /*4610*/  @!P1 BRA `(.L_x_33) ;  /* 0x0000000000049947 */ /* 0x000fea0003800000 */
[----:B------:R-:W-:Y:S01]  /*4620*/  BPT.TRAP 0x1 ;  /* 0x000000040000795c */ /* 0x000fe20000300000 */
.L_x_33:
[----:B------:R3:W-:Y:S04]  /*4630*/  STL [R1+0xa8], R2 ;  /* 0x0000a80201007387 */ /* 0x0007e80000100800 */
[----:B---3--:R-:W3:Y:S04]  /*4640*/  LDL R2, [R1+0x78] ;  /* 0x0000780001027983 */ /* 0x008ee80000100800 */
[----:B-----5:R4:W-:Y:S04]  /*4650*/  STL [R1+0xa4], R0 ;  /* 0x0000a40001007387 */ /* 0x0209e80000100800 */
[----:B----4-:R-:W4:Y:S01]  /*4660*/  LDL R0, [R1+0x80] ;  /* 0x0000800001007983 */ /* 0x010f220000100800 */
[----:B0-----:R-:W-:Y:S01]  /*4670*/  IMAD.U32 R229, RZ, RZ, UR24 ;  /* 0x00000018ffe57e24 */ /* 0x001fe2000f8e00ff */
[----:B---3--:R-:W-:-:S02]  /*4680*/  ISETP.NE.AND P0, PT, R2, RZ, PT ;  /* 0x000000ff0200720c */ /* 0x008fc40003f05270 */
[----:B------:R0:W5:Y:S11]  /*4690*/  LDL.LU R2, [R1+0xa8] ;  /* 0x0000a80001027983 */ /* 0x0001760000300800 */
[----:B------:R-:W-:-:S05]  /*46a0*/  @P0 LEA R229, R229, UR12, 0x3 ;  /* 0x0000000ce5e50c11 */ /* 0x000fca000f8e18ff */
[----:B------:R-:W-:-:S05]  /*46b0*/  @P0 VIADD R229, R229, 0xb0 ;  /* 0x000000b0e5e50836 */ /* 0x000fca0000000000 */
[----:B----4-:R-:W-:Y:S02]  /*46c0*/  @P0 PRMT R229, R0, 0x654, R229 ;  /* 0x0000065400e50816 */ /* 0x010fe400000000e5 */
[----:B------:R0:W5:Y:S01]  /*46d0*/  LDL.LU R0, [R1+0xa4] ;  /* 0x0000a40001007983 */ /* 0x0001620000300800 */
[----:B------:R-:W-:Y:S01]  /*46e0*/  UISETP.GT.U32.AND UP0, UPT, UR13, 0x1, UPT ;  /* 0x000000010d00788c */ /* 0x000fe2000bf04070 */
[----:B------:R0:W-:Y:S05]  /*46f0*/  @P0 SYNCS.ARRIVE.TRANS64.RED.A1T0 RZ, [R229+URZ], RZ ;  /* 0x000000ffe5ff09a7 */ /* 0x0001ea000810043f */
[----:B------:R-:W-:-:S13]  /*4700*/  PLOP3.LUT P0, PT, PT, PT, UP0, 0x80, 0x0 ;  /* 0x000000000000781c */ /* 0x000fda0003f0f008 */
[----:B0-----:R-:W-:Y:S05]  /*4710*/  @P0 BRA `(.L_x_34) ;  /* 0x0000000000040947 */ /* 0x001fea0003800000 */
[----:B------:R-:W-:Y:S01]  /*4720*/  BPT.TRAP 0x1 ;  /* 0x000000040000795c */ /* 0x000fe20000300000 */
.L_x_34:
[----:B------:R-:W-:Y:S01]  /*4730*/  UIADD3 UR19, UR19, 0x1, URZ ;  /* 0x0000000113137890 */ /* 0x000fe2000fffe03f */
[C---:B------:R-:W-:Y:S01]  /*4740*/  ISETP.GT.AND P0, PT, R228.reuse, 0x1, PT ;  /* 0x00000001e400780c */ /* 0x040fe20003f04270 */
[----:B------:R-:W-:Y:S01]  /*4750*/  UIADD3 UR24, UR24, 0x1, URZ ;  /* 0x0000000118187890 */ /* 0x000fe2000fffe03f */
[----:B------:R-:W-:Y:S01]  /*4760*/  VIADD R228, R228, 0xffffffff ;  /* 0xffffffffe4e47836 */ /* 0x000fe20000000000 */
[----:B------:R-:W-:Y:S02]  /*4770*/  UISETP.NE.AND UP0, UPT, UR19, 0x16, UPT ;  /* 0x000000161300788c */ /* 0x000fe4000bf05270 */
[----:B------:R-:W-:Y:S02]  /*4780*/  UISETP.NE.AND UP1, UPT, UR24, 0x16, UPT ;  /* 0x000000161800788c */ /* 0x000fe4000bf25270 */
[----:B------:R-:W-:Y:S02]  /*4790*/  USEL UR8, URZ, 0x1, UP0 ;  /* 0x000000013f087887 */ /* 0x000fe40008000000 */
[----:B------:R-:W-:-:S02]  /*47a0*/  USEL UR19, UR19, URZ, UP0 ;  /* 0x0000003f13137287 */ /* 0x000fc40008000000 */
[----:B------:R-:W-:Y:S02]  /*47b0*/  USEL UR24, UR24, URZ, UP1 ;  /* 0x0000003f18187287 */ /* 0x000fe40008800000 */
[----:B------:R-:W-:Y:S01]  /*47c0*/  LOP3.LUT R227, R227, UR8, RZ, 0x3c, !PT ;  /* 0x00000008e3e37c12 */ /* 0x000fe2000f8e3cff */
[----:B------:R-:W-:Y:S01]  /*47d0*/  UMOV UR8, 0x1 ;  /* 0x0000000100087882 */ /* 0x000fe20000000000 */
[----:B------:R-:W-:Y:S08]  /*47e0*/  @P0 BRA `(.L_x_35) ;  /* 0xffffffec007c0947 */ /* 0x000ff0000383ffff */
.L_x_27:
[----:B------:R-:W-:-:S04]  /*47f0*/  UISETP.NE.AND UP0, UPT, UR6, URZ, UPT ;  /* 0x0000003f0600728c */ /* 0x000fc8000bf05270 */
[----:B------:R-:W-:-:S06]  /*4800*/  USEL UR6, URZ, 0x1, !UP0 ;  /* 0x000000013f067887 */ /* 0x000fcc000c000000 */
[----:B------:R-:W-:-:S13]  /*4810*/  ISETP.NE.AND P0, PT, RZ, UR6, PT ;  /* 0x00000006ff007c0c */ /* 0x000fda000bf05270 */
[----:B------:R-:W-:Y:S05]  /*4820*/  @!P0 BRA `(.L_x_36) ;  /* 0x0000000c00dc8947 */ /* 0x000fea0003800000 */
[----:B------:R-:W3:Y:S04]  /*4830*/  LDL.LU R227, [R1+0x74] ;  /* 0x0000740001e37983 */ /* 0x000ee80000300800 */
[----:B---3--:R0:W-:Y:S04]  /*4840*/  STL [R1+0xa4], R227 ;  /* 0x0000a4e301007387 */ /* 0x0081e80000100800 */
[----:B0-----:R-:W3:Y:S04]  /*4850*/  LDL.LU R227, [R1+0x70] ;  /* 0x0000700001e37983 */ /* 0x001ee80000300800 */
        /* <DEDUP_REMOVED lines=55> */
[----:B0-----:R-:W3:Y:S01]  /*4bd0*/  LDL.LU R227, [R1] ;  /* 0x0000000001e37983 */ /* 0x001ee20000300800 */
[----:B------:R-:W-:-:S02]  /*4be0*/  WARPGROUP.DEPBAR.LE gsb0, 0x0 ;  /* 0x00008000000079c5 */ /* 0x000fc40000010000 */
[----:B------:R-:W-:Y:S01]  /*4bf0*/  FADD R226, R24, R226 ;  /* 0x000000e218e27221 */ /* 0x000fe20000000000 */
        /* <DEDUP_REMOVED lines=95> */
[----:B-----5:R-:W-:Y:S01]  /*51f0*/  FADD R2, R120, R2 ;  /* 0x0000000278027221 */ /* 0x020fe20000000000 */
[----:B------:R-:W-:Y:S01]  /*5200*/  FADD R0, R121, R0 ;  /* 0x0000000079007221 */ /* 0x000fe20000000000 */
[----:B---3--:R-:W-:-:S05]  /*5210*/  FADD R227, R122, R227 ;  /* 0x000000e37ae37221 */ /* 0x008fca0000000000 */
[----:B------:R0:W-:Y:S04]  /*5220*/  STL [R1], R227 ;  /* 0x000000e301007387 */ /* 0x0001e80000100800 */
[----:B0-----:R-:W3:Y:S02]  /*5230*/  LDL.LU R227, [R1+0x114] ;  /* 0x0001140001e37983 */ /* 0x001ee40000300800 */
[----:B---3--:R-:W-:-:S05]  /*5240*/  FADD R227, R123, R227 ;  /* 0x000000e37be37221 */ /* 0x008fca0000000000 */
[----:B------:R0:W-:Y:S04]  /*5250*/  STL [R1+0x4], R227 ;  /* 0x000004e301007387 */ /* 0x0001e80000100800 */
        /* <DEDUP_REMOVED lines=83> */
[----:B------:R0:W-:Y:S02]  /*5790*/  STL [R1+0x74], R227 ;  /* 0x000074e301007387 */ /* 0x0001e40000100800 */
.L_x_36:
[----:B0-----:R-:W-:-:S04]  /*57a0*/  IMAD.U32 R227, RZ, RZ, UR31 ;  /* 0x0000001fffe37e24 */ /* 0x001fc8000f8e00ff */
[----:B------:R0:W-:Y:S01]  /*57b0*/  SYNCS.ARRIVE.TRANS64.A1T0 RZ, [R227+UR29], RZ ;  /* 0x000000ffe3ff79a7 */ /* 0x0001e2000810001d */
[----:B------:R-:W-:Y:S02]  /*57c0*/  WARPGROUP.DEPBAR.LE gsb0, 0x0 ;  /* 0x00008000000079c5 */ /* 0x000fe40000010000 */
[----:B------:R-:W3:Y:S02]  /*57d0*/  LDC R24, c[0x0][0x28c] ;  /* 0x0000a300ff187b82 */ /* 0x000ee40000000800 */
[----:B---3--:R-:W-:-:S13]  /*57e0*/  ISETP.GE.AND P0, PT, R24, 0x1, PT ;  /* 0x000000011800780c */ /* 0x008fda0003f06270 */
[----:B0-----:R-:W-:Y:S05]  /*57f0*/  @!P0 BRA `(.L_x_37) ;  /* 0x0000000000608947 */ /* 0x001fea0003800000 */
[----:B------:R-:W-:-:S06]  /*5800*/  UISETP.NE.AND UP0, UPT, UR27, 0x3, UPT ;  /* 0x000000031b00788c */ /* 0x000fcc000bf05270 */
[----:B------:R-:W-:-:S13]  /*5810*/  PLOP3.LUT P0, PT, PT, PT, UP0, 0x80, 0x0 ;  /* 0x000000000000781c */ /* 0x000fda0003f0f008 */
[----:B------:R-:W-:Y:S05]  /*5820*/  @!P0 BRA `(.L_x_38) ;  /* 0x0000000000048947 */ /* 0x000fea0003800000 */
[----:B------:R-:W-:Y:S01]  /*5830*/  BPT.TRAP 0x1 ;  /* 0x000000040000795c */ /* 0x000fe20000300000 */
.L_x_38:
[----:B-----5:R0:W-:Y:S04]  /*5840*/  STL [R1+0xa4], R0 ;  /* 0x0000a40001007387 */ /* 0x0201e80000100800 */
[----:B------:R-:W3:Y:S04]  /*5850*/  LDL R227, [R1+0x80] ;  /* 0x0000800001e37983 */ /* 0x000ee80000100800 */
[----:B0-----:R-:W4:Y:S02]  /*5860*/  LDL R0, [R1+0x78] ;  /* 0x0000780001007983 */ /* 0x001f240000100800 */
[----:B----4-:R-:W-:-:S02]  /*5870*/  ISETP.NE.AND P0, PT, R0, RZ, PT ;  /* 0x000000ff0000720c */ /* 0x010fc40003f05270 */
[----:B------:R0:W5:Y:S11]  /*5880*/  LDL.LU R0, [R1+0xa4] ;  /* 0x0000a40001007983 */ /* 0x0001760000300800 */
[----:B------:R-:W-:-:S05]  /*5890*/  VOTEU.ANY UP0, P0 ;  /* 0x00000000003f7886 */ /* 0x000fca0000000100 */
[----:B------:R-:W-:-:S06]  /*58a0*/  @UP0 UIADD3 UR6, UR16, UR5, URZ ;  /* 0x0000000510060290 */ /* 0x000fcc000fffe03f */
[----:B------:R-:W-:-:S04]  /*58b0*/  IMAD.U32 R24, RZ, RZ, UR6 ;  /* 0x00000006ff187e24 */ /* 0x000fc8000f8e00ff */
[----:B------:R-:W-:-:S04]  /*58c0*/  @P0 IMAD.WIDE.U32 R24, R24, -0x45d1745d, RZ ;  /* 0xba2e8ba318180825 */ /* 0x000fc800078e00ff */
[----:B------:R-:W-:Y:S01]  /*58d0*/  IMAD.U32 R27, RZ, RZ, UR6 ;  /* 0x00000006ff1b7e24 */ /* 0x000fe2000f8e00ff */
[----:B------:R-:W-:-:S05]  /*58e0*/  @P0 SHF.R.U32.HI R24, RZ, 0x4, R25 ;  /* 0x00000004ff180819 */ /* 0x000fca0000011619 */
[----:B------:R-:W-:-:S05]  /*58f0*/  @P0 IMAD R24, R24, -0x16, R27 ;  /* 0xffffffea18180824 */ /* 0x000fca00078e021b */
[----:B------:R-:W-:Y:S01]  /*5900*/  @P0 LEA R24, R24, UR12, 0x3 ;  /* 0x0000000c18180c11 */ /* 0x000fe2000f8e18ff */
[----:B------:R-:W-:-:S04]  /*5910*/  UISETP.GT.U32.AND UP0, UPT, UR13, 0x1, UPT ;  /* 0x000000010d00788c */ /* 0x000fc8000bf04070 */
[----:B------:R-:W-:-:S05]  /*5920*/  @P0 VIADD R24, R24, 0xb0 ;  /* 0x000000b018180836 */ /* 0x000fca0000000000 */
[----:B---3--:R-:W-:-:S04]  /*5930*/  @P0 PRMT R24, R227, 0x654, R24 ;  /* 0x00000654e3180816 */ /* 0x008fc80000000018 */
[----:B------:R0:W-:Y:S01]  /*5940*/  @P0 SYNCS.ARRIVE.TRANS64.RED.A1T0 RZ, [R24+URZ], RZ ;  /* 0x000000ff18ff09a7 */ /* 0x0001e2000810043f */
[----:B------:R-:W-:-:S13]  /*5950*/  PLOP3.LUT P0, PT, PT, PT, UP0, 0x80, 0x0 ;  /* 0x000000000000781c */ /* 0x000fda0003f0f008 */
[----:B0-----:R-:W-:Y:S05]  /*5960*/  @P0 BRA `(.L_x_37) ;  /* 0x0000000000040947 */ /* 0x001fea0003800000 */
[----:B------:R-:W-:Y:S01]  /*5970*/  BPT.TRAP 0x1 ;  /* 0x000000040000795c */ /* 0x000fe20000300000 */
.L_x_37:
[----:B------:R-:W0:Y:S01]  /*5980*/  S2R R25, SR_TID.X ;  /* 0x0000000000197919 */ /* 0x000e220000002100 */
[----:B------:R-:W-:Y:S01]  /*5990*/  IMAD.U32 R24, RZ, RZ, UR30 ;  /* 0x0000001eff187e24 */ /* 0x000fe2000f8e00ff */
[----:B------:R-:W-:Y:S01]  /*59a0*/  UIADD3 UR5, UR28, UR5, URZ ;  /* 0x000000051c057290 */ /* 0x000fe2000fffe03f */
[----:B------:R-:W3:Y:S01]  /*59b0*/  LDC R35, c[0x0][0x288] ;  /* 0x0000a200ff237b82 */ /* 0x000ee20000000800 */
[----:B------:R-:W-:Y:S02]  /*59c0*/  UISETP.GE.U32.AND UP1, UPT, UR28, 0x16, UPT ;  /* 0x000000161c00788c */ /* 0x000fe4000bf26070 */
[----:B------:R-:W-:Y:S01]  /*59d0*/  SHF.L.U32 R24, R24, 0x1f, RZ ;  /* 0x0000001f18187819 */ /* 0x000fe200000006ff */
[----:B------:R-:W-:Y:S02]  /*59e0*/  UISETP.GT.U32.AND UP0, UPT, UR5, 0x15, UPT ;  /* 0x000000150500788c */ /* 0x000fe4000bf04070 */
[----:B------:R-:W-:Y:S01]  /*59f0*/  UIMAD.WIDE.U32 UR6, UR5, -0x45d1745d, URZ ;  /* 0xba2e8ba3050678a5 */ /* 0x000fe2000f8e003f */
[----:B------:R-:W4:Y:S01]  /*5a00*/  SYNCS.PHASECHK.TRANS64.TRYWAIT P0, [UR17+0x8], R24 ;  /* 0x00000818ff0075a7 */ /* 0x000f220008000151 */
[----:B------:R-:W-:-:S02]  /*5a10*/  UISETP.LT.U32.AND UP0, UPT, UR28, 0x16, UP0 ;  /* 0x000000161c00788c */ /* 0x000fc40008701070 */
[----:B------:R-:W-:Y:S02]  /*5a20*/  USHF.R.U32.HI UR6, URZ, 0x4, UR7 ;  /* 0x000000043f067899 */ /* 0x000fe40008011607 */
[----:B------:R-:W-:Y:S02]  /*5a30*/  USEL UR8, URZ, 0x1, !UP0 ;  /* 0x000000013f087887 */ /* 0x000fe4000c000000 */
[----:B------:R-:W-:Y:S02]  /*5a40*/  UIMAD UR5, UR6, -0x16, UR5 ;  /* 0xffffffea060578a4 */ /* 0x000fe4000f8e0205 */
[----:B------:R-:W-:-:S04]  /*5a50*/  ULOP3.LUT UR4, UR4, UR8, URZ, 0x3c, !UPT ;  /* 0x0000000804047292 */ /* 0x000fc8000f8e3c3f */
[----:B------:R-:W-:Y:S01]  /*5a60*/  @UP1 ULOP3.LUT UR4, UR4, 0x1, UR6, 0x78, !UPT ;  /* 0x0000000104041892 */ /* 0x000fe2000f8e7806 */
[----:B0-----:R-:W-:-:S04]  /*5a70*/  SHF.R.S32.HI R26, RZ, 0x1f, R25 ;  /* 0x0000001fff1a7819 */ /* 0x001fc80000011419 */
[----:B------:R-:W-:-:S04]  /*5a80*/  LEA.HI R26, R26, R25, RZ, 0x7 ;  /* 0x000000191a1a7211 */ /* 0x000fc800078f38ff */
[----:B------:R-:W-:-:S05]  /*5a90*/  LOP3.LUT R26, R26, 0xffffff80, RZ, 0xc0, !PT ;  /* 0xffffff801a1a7812 */ /* 0x000fca00078ec0ff */
[----:B------:R-:W-:-:S05]  /*5aa0*/  IMAD.IADD R26, R25, 0x1, -R26 ;  /* 0x00000001191a7824 */ /* 0x000fca00078e0a1a */
[----:B------:R-:W-:-:S04]  /*5ab0*/  SHF.R.S32.HI R25, RZ, 0x1f, R26 ;  /* 0x0000001fff197819 */ /* 0x000fc8000001141a */
[----:B------:R-:W-:-:S04]  /*5ac0*/  LEA.HI R25, R25, R26, RZ, 0x2 ;  /* 0x0000001a19197211 */ /* 0x000fc800078f10ff */
[----:B------:R-:W-:-:S05]  /*5ad0*/  LOP3.LUT R25, R25, 0xfffffffc, RZ, 0xc0, !PT ;  /* 0xfffffffc19197812 */ /* 0x000fca00078ec0ff */
[----:B------:R-:W-:-:S04]  /*5ae0*/  IMAD.IADD R40, R26, 0x1, -R25 ;  /* 0x000000011a287824 */ /* 0x000fc800078e0a19 */
[----:B------:R-:W-:Y:S01]  /*5af0*/  IMAD.SHL.U32 R32, R40, 0x2, RZ ;  /* 0x0000000228207824 */ /* 0x000fe200078e00ff */
[----:B---34-:R-:W-:Y:S06]  /*5b00*/  @!P0 BRA `(.L_x_39) ;  /* 0x000000b400648947 */ /* 0x018fec0003800000 */
.L_x_343:
[----:B-----5:R3:W-:Y:S01]  /*5b10*/  STL [R1+0xa8], R2 ;  /* 0x0000a80201007387 */ /* 0x0207e20000100800 */
[----:B------:R-:W-:Y:S01]  /*5b20*/  ULDC UR8, c[0x0][0x284] ;  /* 0x0000a10000087ab9 */ /* 0x000fe20000000800 */
[----:B------:R-:W-:Y:S01]  /*5b30*/  SHF.R.S32.HI R33, RZ, 0x1f, R32 ;  /* 0x0000001fff217819 */ /* 0x000fe20000011420 */
[----:B------:R-:W-:Y:S01]  /*5b40*/  ULDC.64 UR6, c[0x0][0x5d0] ;  /* 0x0001740000067ab9 */ /* 0x000fe20000000a00 */
[----:B---3--:R-:W3:Y:S04]  /*5b50*/  LDL.LU R2, [R1+0x90] ;  /* 0x0000900001027983 */ /* 0x008ee80000300800 */
[----:B------:R4:W-:Y:S04]  /*5b60*/  STL [R1+0xa4], R0 ;  /* 0x0000a40001007387 */ /* 0x0009e80000100800 */
[----:B------:R-:W2:Y:S04]  /*5b70*/  LDL R227, [R1+0x7c] ;  /* 0x00007c0001e37983 */ /* 0x000ea80000100800 */
[----:B----4-:R-:W4:Y:S01]  /*5b80*/  LDL R0, [R1+0x8c] ;  /* 0x00008c0001007983 */ /* 0x010f220000100800 */
[----:B---3--:R-:W-:-:S03]  /*5b90*/  IMAD.SHL.U32 R37, R2, 0x100, RZ ;  /* 0x0000010002257824 */ /* 0x008fc600078e00ff */
[----:B------:R3:W5:Y:S01]  /*5ba0*/  LDL.LU R2, [R1+0xa8] ;  /* 0x0000a80001027983 */ /* 0x0007620000300800 */
[----:B----4-:R-:W-:-:S03]  /*5bb0*/  IMAD.SHL.U32 R34, R0, 0x40, RZ ;  /* 0x0000004000227824 */ /* 0x010fc600078e00ff */
[----:B------:R3:W5:Y:S02]  /*5bc0*/  LDL.LU R0, [R1+0xa4] ;  /* 0x0000a40001007983 */ /* 0x0007640000300800 */
[----:B------:R-:W-:Y:S02]  /*5bd0*/  ISETP.GE.AND P0, PT, R34, UR8, PT ;  /* 0x0000000822007c0c */ /* 0x000fe4000bf06270 */
[----:B--2---:R-:W-:Y:S02]  /*5be0*/  SHF.R.S32.HI R38, RZ, 0x1f, R227 ;  /* 0x0000001fff267819 */ /* 0x004fe400000114e3 */
[----:B------:R-:W-:Y:S01]  /*5bf0*/  ISETP.GE.OR P0, PT, R37, R35, P0 ;  /* 0x000000232500720c */ /* 0x000fe20000706670 */
[----:B0-----:R-:W-:-:S04]  /*5c00*/  IMAD.WIDE.U32 R24, R227, UR6, R32 ;  /* 0x00000006e3187c25 */ /* 0x001fc8000f8e0020 */
[----:B------:R-:W-:Y:S01]  /*5c10*/  IMAD R26, R38, UR6, RZ ;  /* 0x00000006261a7c24 */ /* 0x000fe2000f8e02ff */
[----:B------:R-:W-:Y:S02]  /*5c20*/  SHF.R.S32.HI R36, RZ, 0x1f, R37 ;  /* 0x0000001fff247819 */ /* 0x000fe40000011425 */
[----:B------:R-:W-:Y:S01]  /*5c30*/  IADD3 R24, P1, R37, R24, RZ ;  /* 0x0000001825187210 */ /* 0x000fe20007f3e0ff */
[----:B------:R-:W-:-:S05]  /*5c40*/  IMAD R27, R227, UR7, R26 ;  /* 0x00000007e31b7c24 */ /* 0x000fca000f8e021a */
[----:B------:R-:W-:Y:S01]  /*5c50*/  IADD3.X R25, R36, R25, R27, P1, !PT ;  /* 0x0000001924197210 */ /* 0x000fe20000ffe41b */
[----:B---3--:R-:W-:Y:S06]  /*5c60*/  @P0 BRA `(.L_x_40) ;  /* 0x0000008c00cc0947 */ /* 0x008fec0003800000 */
[----:B------:R0:W-:Y:S01]  /*5c70*/  STL.64 [R1+0xb0], R4 ;  /* 0x0000b00401007387 */ /* 0x0001e20000100a00 */
[----:B------:R-:W2:Y:S01]  /*5c80*/  LDC.64 R28, c[0x0][0x5c8] ;  /* 0x00017200ff1c7b82 */ /* 0x000ea20000000a00 */
[----:B------:R-:W-:Y:S02]  /*5c90*/  ULDC.64 UR6, c[0x0][0x5c0] ;  /* 0x0001700000067ab9 */ /* 0x000fe40000000a00 */
[----:B0-----:R-:W3:Y:S04]  /*5ca0*/  LDL.64 R4, [R1+0x98] ;  /* 0x0000980001047983 */ /* 0x001ee80000100a00 */
[----:B-----5:R0:W-:Y:S04]  /*5cb0*/  STL [R1+0xa8], R2 ;  /* 0x0000a80201007387 */ /* 0x0201e80000100800 */
[----:B0-----:R-:W3:Y:S04]  /*5cc0*/  LDL.LU R2, [R1+0x8c] ;  /* 0x00008c0001027983 */ /* 0x001ee80000300800 */
[----:B------:R0:W-:Y:S04]  /*5cd0*/  STL [R1+0xa4], R0 ;  /* 0x0000a40001007387 */ /* 0x0001e80000100800 */
[----:B0-----:R-:W4:Y:S01]  /*5ce0*/  LDL R0, [R1+0x94] ;  /* 0x0000940001007983 */ /* 0x001f220000100800 */
[----:B---3--:R-:W-:-:S03]  /*5cf0*/  IMAD.WIDE R30, R2, 0x40, R4 ;  /* 0x00000040021e7825 */ /* 0x008fc600078e0204 */
[----:B------:R0:W5:Y:S04]  /*5d00*/  LDL.LU.64 R4, [R1+0xb0] ;  /* 0x0000b00001047983 */ /* 0x0001680000300a00 */
[----:B------:R0:W5:Y:S01]  /*5d10*/  LDL.LU R2, [R1+0xa8] ;  /* 0x0000a80001027983 */ /* 0x0001620000300800 */
[-C--:B--2---:R-:W-:Y:S02]  /*5d20*/  IMAD R26, R31, R28.reuse, RZ ;  /* 0x0000001c1f1a7224 */ /* 0x084fe400078e02ff */
[----:B------:R-:W-:-:S04]  /*5d30*/  IMAD.WIDE.U32 R24, R30, R28, R24 ;  /* 0x0000001c1e187225 */ /* 0x000fc800078e0018 */
[----:B------:R-:W-:Y:S01]  /*5d40*/  IMAD R27, R30, R29, R26 ;  /* 0x0000001d1e1b7224 */ /* 0x000fe200078e021a */
[----:B------:R-:W-:Y:S01]  /*5d50*/  LEA R26, P0, R28, R24, 0x3 ;  /* 0x000000181c1a7211 */ /* 0x000fe200078018ff */
[----:B----4-:R-:W-:Y:S01]  /*5d60*/  IMAD.IADD R39, R0, 0x1, -R34 ;  /* 0x0000000100277824 */ /* 0x010fe200078e0a22 */
[----:B------:R-:W-:Y:S01]  /*5d70*/  IADD3 R24, P1, R24, UR6, RZ ;  /* 0x0000000618187c10 */ /* 0x000fe2000ff3e0ff */
[----:B------:R0:W5:Y:S01]  /*5d80*/  LDL.LU R0, [R1+0xa4] ;  /* 0x0000a40001007983 */ /* 0x0001620000300800 */
[----:B------:R-:W-:Y:S01]  /*5d90*/  IMAD.IADD R27, R25, 0x1, R27 ;  /* 0x00000001191b7824 */ /* 0x000fe200078e021b */
[----:B------:R-:W-:-:S04]  /*5da0*/  IADD3 R26, P3, R26, UR6, RZ ;  /* 0x000000061a1a7c10 */ /* 0x000fc8000ff7e0ff */
[----:B------:R-:W-:Y:S01]  /*5db0*/  LEA.HI.X R29, R28, R27, R29, 0x3, P0 ;  /* 0x0000001b1c1d7211 */ /* 0x000fe200000f1c1d */
[----:B------:R-:W-:Y:S01]  /*5dc0*/  IMAD R28, R40, -0x2, R35 ;  /* 0xfffffffe281c7824 */ /* 0x000fe200078e0223 */
[----:B------:R-:W-:Y:S01]  /*5dd0*/  FSETP.NEU.AND P0, PT, RZ, UR26, PT ;  /* 0x0000001aff007c0b */ /* 0x000fe2000bf0d000 */
[----:B------:R-:W-:Y:S01]  /*5de0*/  BSSY B0, `(.L_x_40) ;  /* 0x00008db000007945 */ /* 0x000fe20003800000 */
[----:B------:R-:W-:Y:S02]  /*5df0*/  IADD3.X R25, R27, UR7, RZ, P1, !PT ;  /* 0x000000071b197c10 */ /* 0x000fe40008ffe4ff */
[----:B------:R-:W-:Y:S01]  /*5e00*/  IADD3.X R27, R29, UR7, RZ, P3, !PT ;  /* 0x000000071d1b7c10 */ /* 0x000fe20009ffe4ff */
[----:B------:R-:W-:-:S08]  /*5e10*/  IMAD.IADD R34, R28, 0x1, -R37 ;  /* 0x000000011c227824 */ /* 0x000fd000078e0a25 */
[----:B0-----:R-:W-:Y:S05]  /*5e20*/  @!P0 BRA `(.L_x_41) ;  /* 0x0000006800d88947 */ /* 0x001fea0003800000 */
[----:B------:R-:W-:Y:S01]  /*5e30*/  ULDC.64 UR6, c[0x0][0x5b8] ;  /* 0x00016e0000067ab9 */ /* 0x000fe20000000a00 */
[----:B------:R-:W-:Y:S01]  /*5e40*/  ULDC.64 UR8, c[0x0][0x5a8] ;  /* 0x00016a0000087ab9 */ /* 0x000fe20000000a00 */
[----:B------:R-:W-:Y:S01]  /*5e50*/  IMAD.WIDE.U32 R32, R227, UR6, R32 ;  /* 0x00000006e3207c25 */ /* 0x000fe2000f8e0020 */
[----:B------:R-:W-:Y:S03]  /*5e60*/  BSSY B1, `(.L_x_42) ;  /* 0x0000010000017945 */ /* 0x000fe60003800000 */
[----:B------:R-:W-:Y:S01]  /*5e70*/  IMAD R28, R38, UR6, RZ ;  /* 0x00000006261c7c24 */ /* 0x000fe2000f8e02ff */
[----:B------:R-:W-:-:S03]  /*5e80*/  IADD3 R32, P0, R37, R32, RZ ;  /* 0x0000002025207210 */ /* 0x000fc60007f1e0ff */
[----:B------:R-:W-:Y:S01]  /*5e90*/  IMAD R29, R227, UR7, R28 ;  /* 0x00000007e31d7c24 */ /* 0x000fe2000f8e021c */
[----:B------:R-:W-:Y:S02]  /*5ea0*/  ULDC.64 UR6, c[0x0][0x5b0] ;  /* 0x00016c0000067ab9 */ /* 0x000fe40000000a00 */
[----:B------:R-:W-:Y:S02]  /*5eb0*/  IMAD R35, R31, UR6, RZ ;  /* 0x000000061f237c24 */ /* 0x000fe4000f8e02ff */
[----:B------:R-:W-:Y:S02]  /*5ec0*/  IADD3.X R33, R36, R33, R29, P0, !PT ;  /* 0x0000002124217210 */ /* 0x000fe400007fe41d */
[----:B------:R-:W-:Y:S01]  /*5ed0*/  ISETP.GE.AND P0, PT, R39, 0x1, PT ;  /* 0x000000012700780c */ /* 0x000fe20003f06270 */
[C---:B------:R-:W-:Y:S02]  /*5ee0*/  IMAD R35, R30.reuse, UR7, R35 ;  /* 0x000000071e237c24 */ /* 0x040fe4000f8e0223 */
[----:B------:R-:W-:Y:S01]  /*5ef0*/  IMAD.WIDE.U32 R28, R30, UR6, R32 ;  /* 0x000000061e1c7c25 */ /* 0x000fe2000f8e0020 */
[----:B------:R-:W-:-:S02]  /*5f00*/  ISETP.LT.OR P4, PT, R34, 0x1, !P0 ;  /* 0x000000012200780c */ /* 0x000fc40004781670 */
[----:B------:R-:W-:-:S04]  /*5f10*/  IADD3 R28, P1, R28, UR8, RZ ;  /* 0x000000081c1c7c10 */ /* 0x000fc8000ff3e0ff */
[--C-:B------:R-:W-:Y:S02]  /*5f20*/  IADD3.X R29, R29, UR9, R35.reuse, P1, !PT ;  /* 0x000000091d1d7c10 */ /* 0x100fe40008ffe423 */
[----:B------:R-:W-:-:S05]  /*5f30*/  PRMT R35, RZ, 0x7610, R35 ;  /* 0x00007610ff237816 */ /* 0x000fca0000000023 */
[----:B------:R-:W-:Y:S05]  /*5f40*/  @P4 BRA `(.L_x_43) ;  /* 0x0000000000044947 */ /* 0x000fea0003800000 */
[----:B------:R0:W5:Y:S02]  /*5f50*/  LDG.E.U8 R35, desc[UR20][R28.64] ;  /* 0x000000141c237981 */ /* 0x000164000c1e1100 */
.L_x_43:
[----:B------:R-:W-:Y:S05]  /*5f60*/  BSYNC B1 ;  /* 0x0000000000017941 */ /* 0x000fea0003800000 */
.L_x_42:
[----:B-----5:R-:W-:Y:S01]  /*5f70*/  LOP3.LUT R35, R35, 0xff, RZ, 0xc0, !PT ;  /* 0x000000ff23237812 */ /* 0x020fe200078ec0ff */
[----:B------:R-:W-:Y:S01]  /*5f80*/  BSSY B1, `(.L_x_44) ;  /* 0x000000b000017945 */ /* 0x000fe20003800000 */
[----:B------:R-:W-:Y:S02]  /*5f90*/  ISETP.LT.OR P3, PT, R34, 0x2, !P0 ;  /* 0x000000022200780c */ /* 0x000fe40004761670 */
[----:B------:R-:W-:-:S05]  /*5fa0*/  F2FP.F16.E5M2.UNPACK_B R35, R35 ;  /* 0x00000023ff23723e */ /* 0x000fca00020004ff */
[----:B------:R-:W-:-:S05]  /*5fb0*/  HADD2.F32 R35, -RZ, R35.H0_H0 ;  /* 0x20000023ff237230 */ /* 0x000fca0000004100 */
[----:B------:R-:W-:-:S04]  /*5fc0*/  FMUL R35, R35, UR26 ;  /* 0x0000001a23237c20 */ /* 0x000fc80008400000 */
[----:B------:R-:W-:-:S05]  /*5fd0*/  FFMA R35, R226, UR25, R35 ;  /* 0x00000019e2237c23 */ /* 0x000fca0008000023 */
[----:B------:R-:W-:Y:S02]  /*5fe0*/  F2FP.SATFINITE.E5M2.F32.PACK_AB_MERGE_C R37, RZ, R35, RZ ;  /* 0x00000023ff25723e */ /* 0x000fe400048060ff */
[----:B------:R-:W-:-:S03]  /*5ff0*/  PRMT R35, RZ, 0x7610, R35 ;  /* 0x00007610ff237816 */ /* 0x000fc60000000023 */
[----:B------:R2:W-:Y:S01]  /*6000*/  @!P4 STG.E.U8 desc[UR20][R24.64], R37 ;  /* 0x000000251800c986 */ /* 0x0005e2000c101114 */
[----:B------:R-:W-:Y:S05]  /*6010*/  @P3 BRA `(.L_x_45) ;  /* 0x0000000000043947 */ /* 0x000fea0003800000 */
[----:B------:R3:W5:Y:S02]  /*6020*/  LDG.E.U8 R35, desc[UR20][R28.64+0x1] ;  /* 0x000001141c237981 */ /* 0x000764000c1e1100 */
.L_x_45:
[----:B------:R-:W-:Y:S05]  /*6030*/  BSYNC B1 ;  /* 0x0000000000017941 */ /* 0x000fea0003800000 */
.L_x_44:
[----:B-----5:R-:W-:Y:S01]  /*6040*/  LOP3.LUT R35, R35, 0xff, RZ, 0xc0, !PT ;  /* 0x000000ff23237812 */ /* 0x020fe200078ec0ff */
[----:B------:R-:W-:Y:S01]  /*6050*/  BSSY B1, `(.L_x_46) ;  /* 0x0000013000017945 */ /* 0x000fe20003800000 */
[----:B--2---:R-:W-:Y:S02]  /*6060*/  IADD3 R37, P1, R30, 0x8, RZ ;  /* 0x000000081e257810 */ /* 0x004fe40007f3e0ff */
[----:B------:R-:W-:-:S03]  /*6070*/  F2FP.F16.E5M2.UNPACK_B R35, R35 ;  /* 0x00000023ff23723e */ /* 0x000fc600020004ff */
[----:B------:R-:W-:Y:S01]  /*6080*/  IMAD.X R31, RZ, RZ, R31, P1 ;  /* 0x000000ffff1f7224 */ /* 0x000fe200008e061f */
[----:B------:R-:W-:Y:S01]  /*6090*/  ISETP.GE.AND P1, PT, R39, 0x9, PT ;  /* 0x000000092700780c */ /* 0x000fe20003f26270 */
[----:B------:R-:W-:Y:S02]  /*60a0*/  HADD2.F32 R35, -RZ, R35.H0_H0 ;  /* 0x20000023ff237230 */ /* 0x000fe40000004100 */
[----:B------:R-:W-:Y:S01]  /*60b0*/  IMAD R36, R31, UR6, RZ ;  /* 0x000000061f247c24 */ /* 0x000fe2000f8e02ff */
[----:B------:R-:W-:Y:S01]  /*60c0*/  ISETP.LT.OR P5, PT, R34, 0x1, !P1 ;  /* 0x000000012200780c */ /* 0x000fe20004fa1670 */
[----:B------:R-:W-:-:S04]  /*60d0*/  IMAD.WIDE.U32 R32, R37, UR6, R32 ;  /* 0x0000000625207c25 */ /* 0x000fc8000f8e0020 */
[----:B------:R-:W-:Y:S01]  /*60e0*/  FMUL R30, R35, UR26 ;  /* 0x0000001a231e7c20 */ /* 0x000fe20008400000 */
[----:B------:R-:W-:-:S03]  /*60f0*/  IMAD R37, R37, UR7, R36 ;  /* 0x0000000725257c24 */ /* 0x000fc6000f8e0224 */
[----:B------:R-:W-:Y:S01]  /*6100*/  FFMA R225, R225, UR25, R30 ;  /* 0x00000019e1e17c23 */ /* 0x000fe2000800001e */
[----:B------:R-:W-:Y:S02]  /*6110*/  IADD3 R30, P4, R32, UR8, RZ ;  /* 0x00000008201e7c10 */ /* 0x000fe4000ff9e0ff */
[----:B------:R-:W-:Y:S02]  /*6120*/  PRMT R32, RZ, 0x7610, R32 ;  /* 0x00007610ff207816 */ /* 0x000fe40000000020 */
[----:B------:R-:W-:Y:S02]  /*6130*/  F2FP.SATFINITE.E5M2.F32.PACK_AB_MERGE_C R225, RZ, R225, RZ ;  /* 0x000000e1ffe1723e */ /* 0x000fe400048060ff */
[----:B------:R-:W-:-:S03]  /*6140*/  IADD3.X R31, R33, UR9, R37, P4, !PT ;  /* 0x00000009211f7c10 */ /* 0x000fc6000a7fe425 */
[----:B------:R2:W-:Y:S01]  /*6150*/  @!P3 STG.E.U8 desc[UR20][R24.64+0x1], R225 ;  /* 0x000001e11800b986 */ /* 0x0005e2000c101114 */
[----:B------:R-:W-:Y:S05]  /*6160*/  @P5 BRA `(.L_x_47) ;  /* 0x0000000000045947 */ /* 0x000fea0003800000 */
[----:B------:R4:W5:Y:S02]  /*6170*/  LDG.E.U8 R32, desc[UR20][R30.64] ;  /* 0x000000141e207981 */ /* 0x000964000c1e1100 */
.L_x_47:
[----:B------:R-:W-:Y:S05]  /*6180*/  BSYNC B1 ;  /* 0x0000000000017941 */ /* 0x000fea0003800000 */
.L_x_46:
[----:B-----5:R-:W-:Y:S01]  /*6190*/  LOP3.LUT R32, R32, 0xff, RZ, 0xc0, !PT ;  /* 0x000000ff20207812 */ /* 0x020fe200078ec0ff */
[----:B------:R-:W-:Y:S01]  /*61a0*/  BSSY B1, `(.L_x_48) ;  /* 0x000000b000017945 */ /* 0x000fe20003800000 */
[----:B------:R-:W-:Y:S02]  /*61b0*/  ISETP.LT.OR P3, PT, R34, 0x2, !P1 ;  /* 0x000000022200780c */ /* 0x000fe40004f61670 */
[----:B------:R-:W-:-:S05]  /*61c0*/  F2FP.F16.E5M2.UNPACK_B R32, R32 ;  /* 0x00000020ff20723e */ /* 0x000fca00020004ff */
[----:B------:R-:W-:-:S05]  /*61d0*/  HADD2.F32 R32, -RZ, R32.H0_H0 ;  /* 0x20000020ff207230 */ /* 0x000fca0000004100 */
[----:B------:R-:W-:Y:S01]  /*61e0*/  FMUL R33, R32, UR26 ;  /* 0x0000001a20217c20 */ /* 0x000fe20008400000 */
[----:B------:R-:W-:-:S03]  /*61f0*/  PRMT R32, RZ, 0x7610, R32 ;  /* 0x00007610ff207816 */ /* 0x000fc60000000020 */
[----:B------:R-:W-:-:S05]  /*6200*/  FFMA R33, R224, UR25, R33 ;  /* 0x00000019e0217c23 */ /* 0x000fca0008000021 */
[----:B------:R-:W-:-:S05]  /*6210*/  F2FP.SATFINITE.E5M2.F32.PACK_AB_MERGE_C R33, RZ, R33, RZ ;  /* 0x00000021ff21723e */ /* 0x000fca00048060ff */
[----:B------:R0:W-:Y:S01]  /*6220*/  @!P5 STG.E.U8 desc[UR20][R26.64], R33 ;  /* 0x000000211a00d986 */ /* 0x0001e2000c101114 */
[----:B------:R-:W-:Y:S05]  /*6230*/  @P3 BRA `(.L_x_49) ;  /* 0x0000000000043947 */ /* 0x000fea0003800000 */
[----:B------:R0:W5:Y:S02]  /*6240*/  LDG.E.U8 R32, desc[UR20][R30.64+0x1] ;  /* 0x000001141e207981 */ /* 0x000164000c1e1100 */
.L_x_49:
[----:B------:R-:W-:Y:S05]  /*6250*/  BSYNC B1 ;  /* 0x0000000000017941 */ /* 0x000fea0003800000 */
.L_x_48:
[----:B-----5:R-:W-:Y:S01]  /*6260*/  LOP3.LUT R32, R32, 0xff, RZ, 0xc0, !PT ;  /* 0x000000ff20207812 */ /* 0x020fe200078ec0ff */
[----:B------:R-:W-:Y:S01]  /*6270*/  BSSY B1, `(.L_x_50) ;  /* 0x000000b000017945 */ /* 0x000fe20003800000 */
[----:B------:R-:W-:Y:S02]  /*6280*/  ISETP.LT.OR P4, PT, R34, 0x9, !P0 ;  /* 0x000000092200780c */ /* 0x000fe40004781670 */
[----:B------:R-:W-:-:S05]  /*6290*/  F2FP.F16.E5M2.UNPACK_B R32, R32 ;  /* 0x00000020ff20723e */ /* 0x000fca00020004ff */
[----:B------:R-:W-:-:S05]  /*62a0*/  HADD2.F32 R32, -RZ, R32.H0_H0 ;  /* 0x20000020ff207230 */ /* 0x000fca0000004100 */
[----:B------:R-:W-:-:S04]  /*62b0*/  FMUL R32, R32, UR26 ;  /* 0x0000001a20207c20 */ /* 0x000fc80008400000 */
[----:B------:R-:W-:-:S05]  /*62c0*/  FFMA R32, R223, UR25, R32 ;  /* 0x00000019df207c23 */ /* 0x000fca0008000020 */
[----:B0-----:R-:W-:Y:S02]  /*62d0*/  F2FP.SATFINITE.E5M2.F32.PACK_AB_MERGE_C R33, RZ, R32, RZ ;  /* 0x00000020ff21723e */ /* 0x001fe400048060ff */
[----:B------:R-:W-:-:S03]  /*62e0*/  PRMT R32, RZ, 0x7610, R32 ;  /* 0x00007610ff207816 */ /* 0x000fc60000000020 */
[----:B------:R0:W-:Y:S01]  /*62f0*/  @!P3 STG.E.U8 desc[UR20][R26.64+0x1], R33 ;  /* 0x000001211a00b986 */ /* 0x0001e2000c101114 */
[----:B------:R-:W-:Y:S05]  /*6300*/  @P4 BRA `(.L_x_51) ;  /* 0x0000000000044947 */ /* 0x000fea0003800000 */
[----:B------:R0:W5:Y:S02]  /*6310*/  LDG.E.U8 R32, desc[UR20][R28.64+0x8] ;  /* 0x000008141c207981 */ /* 0x000164000c1e1100 */
.L_x_51:
[----:B------:R-:W-:Y:S05]  /*6320*/  BSYNC B1 ;  /* 0x0000000000017941 */ /* 0x000fea0003800000 */
.L_x_50:
[----:B-----5:R-:W-:Y:S01]  /*6330*/  LOP3.LUT R32, R32, 0xff, RZ, 0xc0, !PT ;  /* 0x000000ff20207812 */ /* 0x020fe200078ec0ff */
[----:B------:R-:W-:Y:S01]  /*6340*/  BSSY B1, `(.L_x_52) ;  /* 0x000000b000017945 */ /* 0x000fe20003800000 */
[----:B------:R-:W-:Y:S02]  /*6350*/  ISETP.LT.OR P3, PT, R34, 0xa, !P0 ;  /* 0x0000000a2200780c */ /* 0x000fe40004761670 */
[----:B------:R-:W-:-:S05]  /*6360*/  F2FP.F16.E5M2.UNPACK_B R32, R32 ;  /* 0x00000020ff20723e */ /* 0x000fca00020004ff */
[----:B------:R-:W-:-:S05]  /*6370*/  HADD2.F32 R32, -RZ, R32.H0_H0 ;  /* 0x20000020ff207230 */ /* 0x000fca0000004100 */
[----:B0-----:R-:W-:Y:S01]  /*6380*/  FMUL R33, R32, UR26 ;  /* 0x0000001a20217c20 */ /* 0x001fe20008400000 */
[----:B------:R-:W-:-:S03]  /*6390*/  PRMT R32, RZ, 0x7610, R32 ;  /* 0x00007610ff207816 */ /* 0x000fc60000000020 */
[----:B------:R-:W-:-:S05]  /*63a0*/  FFMA R33, R222, UR25, R33 ;  /* 0x00000019de217c23 */ /* 0x000fca0008000021 */
[----:B------:R-:W-:-:S05]  /*63b0*/  F2FP.SATFINITE.E5M2.F32.PACK_AB_MERGE_C R33, RZ, R33, RZ ;  /* 0x00000021ff21723e */ /* 0x000fca00048060ff */
[----:B------:R0:W-:Y:S01]  /*63c0*/  @!P4 STG.E.U8 desc[UR20][R24.64+0x8], R33 ;  /* 0x000008211800c986 */ /* 0x0001e2000c101114 */
[----:B------:R-:W-:Y:S05]  /*63d0*/  @P3 BRA `(.L_x_53) ;  /* 0x0000000000043947 */ /* 0x000fea0003800000 */
[----:B------:R0:W5:Y:S02]  /*63e0*/  LDG.E.U8 R32, desc[UR20][R28.64+0x9] ;  /* 0x000009141c207981 */ /* 0x000164000c1e1100 */
.L_x_53:
[----:B------:R-:W-:Y:S05]  /*63f0*/  BSYNC B1 ;  /* 0x0000000000017941 */ /* 0x000fea0003800000 */
.L_x_52:
        /* <DEDUP_REMOVED lines=12> */
.L_x_55:
[----:B------:R-:W-:Y:S05]  /*64c0*/  BSYNC B1 ;  /* 0x0000000000017941 */ /* 0x000fea0003800000 */
.L_x_54:
        /* <DEDUP_REMOVED lines=12> */
.L_x_57:
[----:B------:R-:W-:Y:S05]  /*6590*/  BSYNC B1 ;  /* 0x0000000000017941 */ /* 0x000fea0003800000 */
.L_x_56:
        /* <DEDUP_REMOVED lines=12> */
.L_x_59:
[----:B------:R-:W-:Y:S05]  /*6660*/  BSYNC B1 ;  /* 0x0000000000017941 */ /* 0x000fea0003800000 */
.L_x_58:
        /* <DEDUP_REMOVED lines=12> */
.L_x_61:
[----:B------:R-:W-:Y:S05]  /*6730*/  BSYNC B1 ;  /* 0x0000000000017941 */ /* 0x000fea0003800000 */
.L_x_60:
        /* <DEDUP_REMOVED lines=12> */
.L_x_63:
[----:B------:R-:W-:Y:S05]  /*6800*/  BSYNC B1 ;  /* 0x0000000000017941 */ /* 0x000fea0003800000 */
.L_x_62:
        /* <DEDUP_REMOVED lines=12> */
.L_x_65:
[----:B------:R-:W-:Y:S05]  /*68d0*/  BSYNC B1 ;  /* 0x0000000000017941 */ /* 0x000fea0003800000 */
.L_x_64:
        /* <DEDUP_REMOVED lines=12> */
.L_x_67:
[----:B------:R-:W-:Y:S05]  /*69a0*/  BSYNC B1 ;  /* 0x0000000000017941 */ /* 0x000fea0003800000 */
.L_x_66:
        /* <DEDUP_REMOVED lines=12> */
.L_x_69:
[----:B------:R-:W-:Y:S05]  /*6a70*/  BSYNC B1 ;  /* 0x0000000000017941 */ /* 0x000fea0003800000 */
.L_x_68:
        /* <DEDUP_REMOVED lines=12> */
.L_x_71:
[----:B------:R-:W-:Y:S05]  /*6b40*/  BSYNC B1 ;  /* 0x0000000000017941 */ /* 0x000fea0003800000 */
.L_x_70:
        /* <DEDUP_REMOVED lines=12> */
.L_x_73:
[----:B------:R-:W-:Y:S05]  /*6c10*/  BSYNC B1 ;  /* 0x0000000000017941 */ /* 0x000fea0003800000 */
.L_x_72:
        /* <DEDUP_REMOVED lines=12> */
.L_x_75:
[----:B------:R-:W-:Y:S05]  /*6ce0*/  BSYNC B1 ;  /* 0x0000000000017941 */ /* 0x000fea0003800000 */
.L_x_74:
        /* <DEDUP_REMOVED lines=12> */
.L_x_77:
[----:B------:R-:W-:Y:S05]  /*6db0*/  BSYNC B1 ;  /* 0x0000000000017941 */ /* 0x000fea0003800000 */
.L_x_76:
        /* <DEDUP_REMOVED lines=12> */
.L_x_79:
[----:B------:R-:W-:Y:S05]  /*6e80*/  BSYNC B1 ;  /* 0x0000000000017941 */ /* 0x000fea0003800000 */
.L_x_78:
        /* <DEDUP_REMOVED lines=12> */
.L_x_81:
[----:B------:R-:W-:Y:S05]  /*6f50*/  BSYNC B1 ;  /* 0x0000000000017941 */ /* 0x000fea0003800000 */
.L_x_80:
        /* <DEDUP_REMOVED lines=12> */
.L_x_83:
[----:B------:R-:W-:Y:S05]  /*7020*/  BSYNC B1 ;  /* 0x0000000000017941 */ /* 0x000fea0003800000 */
.L_x_82:
        /* <DEDUP_REMOVED lines=12> */
.L_x_85:
[----:B------:R-:W-:Y:S05]  /*70f0*/  BSYNC B1 ;  /* 0x0000000000017941 */ /* 0x000fea0003800000 */
.L_x_84:
        /* <DEDUP_REMOVED lines=12> */
.L_x_87:
[----:B------:R-:W-:Y:S05]  /*71c0*/  BSYNC B1 ;  /* 0x0000000000017941 */ /* 0x000fea0003800000 */
.L_x_86:
        /* <DEDUP_REMOVED lines=12> */
.L_x_89:
[----:B------:R-:W-:Y:S05]  /*7290*/  BSYNC B1 ;  /* 0x0000000000017941 */ /* 0x000fea0003800000 */
.L_x_88:
        /* <DEDUP_REMOVED lines=12> */
.L_x_91:
[----:B------:R-:W-:Y:S05]  /*7360*/  BSYNC B1 ;  /* 0x0000000000017941 */ /* 0x000fea0003800000 */
.L_x_90:
        /* <DEDUP_REMOVED lines=12> */
.L_x_93:
[----:B------:R-:W-:Y:S05]  /*7430*/  BSYNC B1 ;  /* 0x0000000000017941 */ /* 0x000fea0003800000 */
.L_x_92:
        /* <DEDUP_REMOVED lines=12> */
.L_x_95:
[----:B------:R-:W-:Y:S05]  /*7500*/  BSYNC B1 ;  /* 0x0000000000017941 */ /* 0x000fea0003800000 */
.L_x_94:
        /* <DEDUP_REMOVED lines=12> */
.L_x_97:
[----:B------:R-:W-:Y:S05]  /*75d0*/  BSYNC B1 ;  /* 0x0000000000017941 */ /* 0x000fea0003800000 */
.L_x_96:
        /* <DEDUP_REMOVED lines=12> */
.L_x_99:
[----:B------:R-:W-:Y:S05]  /*76a0*/  BSYNC B1 ;  /* 0x0000000000017941 */ /* 0x000fea0003800000 */
.L_x_98:
        /* <DEDUP_REMOVED lines=12> */
.L_x_101:
[----:B------:R-:W-:Y:S05]  /*7770*/  BSYNC B1 ;  /* 0x0000000000017941 */ /* 0x000fea0003800000 */
.L_x_100:
        /* <DEDUP_REMOVED lines=12> */
.L_x_103:
[----:B------:R-:W-:Y:S05]  /*7840*/  BSYNC B1 ;  /* 0x0000000000017941 */ /* 0x000fea0003800000 */
.L_x_102:
        /* <DEDUP_REMOVED lines=12> */
.L_x_105:
[----:B------:R-:W-:Y:S05]  /*7910*/  BSYNC B1 ;  /* 0x0000000000017941 */ /* 0x000fea0003800000 */
.L_x_104:
        /* <DEDUP_REMOVED lines=12> */
.L_x_107:
[----:B------:R-:W-:Y:S05]  /*79e0*/  BSYNC B1 ;  /* 0x0000000000017941 */ /* 0x000fea0003800000 */
.L_x_106:
        /* <DEDUP_REMOVED lines=12> */
.L_x_109:
[----:B------:R-:W-:Y:S05]  /*7ab0*/  BSYNC B1 ;  /* 0x0000000000017941 */ /* 0x000fea0003800000 */
.L_x_108:
        /* <DEDUP_REMOVED lines=12> */
.L_x_111:
[----:B------:R-:W-:Y:S05]  /*7b80*/  BSYNC B1 ;  /* 0x0000000000017941 */ /* 0x000fea0003800000 */
.L_x_110:
        /* <DEDUP_REMOVED lines=12> */
.L_x_113:
[----:B------:R-:W-:Y:S05]  /*7c50*/  BSYNC B1 ;  /* 0x0000000000017941 */ /* 0x000fea0003800000 */
.L_x_112:
        /* <DEDUP_REMOVED lines=12> */
.L_x_115:
[----:B------:R-:W-:Y:S05]  /*7d20*/  BSYNC B1 ;  /* 0x0000000000017941 */ /* 0x000fea0003800000 */
.L_x_114:
        /* <DEDUP_REMOVED lines=12> */
.L_x_117:
[----:B------:R-:W-:Y:S05]  /*7df0*/  BSYNC B1 ;  /* 0x0000000000017941 */ /* 0x000fea0003800000 */
.L_x_116:
        /* <DEDUP_REMOVED lines=12> */
.L_x_119:
[----:B------:R-:W-:Y:S05]  /*7ec0*/  BSYNC B1 ;  /* 0x0000000000017941 */ /* 0x000fea0003800000 */
.L_x_118:
        /* <DEDUP_REMOVED lines=12> */
.L_x_121:
[----:B------:R-:W-:Y:S05]  /*7f90*/  BSYNC B1 ;  /* 0x0000000000017941 */ /* 0x000fea0003800000 */
.L_x_120:
        /* <DEDUP_REMOVED lines=12> */
.L_x_123:
[----:B------:R-:W-:Y:S05]  /*8060*/  BSYNC B1 ;  /* 0x0000000000017941 */ /* 0x000fea0003800000 */
.L_x_122:
        /* <DEDUP_REMOVED lines=12> */
.L_x_125:
[----:B------:R-:W-:Y:S05]  /*8130*/  BSYNC B1 ;  /* 0x0000000000017941 */ /* 0x000fea0003800000 */
.L_x_124:
        /* <DEDUP_REMOVED lines=12> */
.L_x_127:
[----:B------:R-:W-:Y:S05]  /*8200*/  BSYNC B1 ;  /* 0x0000000000017941 */ /* 0x000fea0003800000 */
.L_x_126:
        /* <DEDUP_REMOVED lines=12> */
.L_x_129:
[----:B------:R-:W-:Y:S05]  /*82d0*/  BSYNC B1 ;  /* 0x0000000000017941 */ /* 0x000fea0003800000 */
.L_x_128:
        /* <DEDUP_REMOVED lines=12> */
.L_x_131:
[----:B------:R-:W-:Y:S05]  /*83a0*/  BSYNC B1 ;  /* 0x0000000000017941 */ /* 0x000fea0003800000 */
.L_x_130:
        /* <DEDUP_REMOVED lines=12> */
.L_x_133:
[----:B------:R-:W-:Y:S05]  /*8470*/  BSYNC B1 ;  /* 0x0000000000017941 */ /* 0x000fea0003800000 */
.L_x_132:
        /* <DEDUP_REMOVED lines=12> */
.L_x_135:
[----:B------:R-:W-:Y:S05]  /*8540*/  BSYNC B1 ;  /* 0x0000000000017941 */ /* 0x000fea0003800000 */
.L_x_134:
        /* <DEDUP_REMOVED lines=12> */
.L_x_137:
[----:B------:R-:W-:Y:S05]  /*8610*/  BSYNC B1 ;  /* 0x0000000000017941 */ /* 0x000fea0003800000 */
.L_x_136:
        /* <DEDUP_REMOVED lines=12> */
.L_x_139:
[----:B------:R-:W-:Y:S05]  /*86e0*/  BSYNC B1 ;  /* 0x0000000000017941 */ /* 0x000fea0003800000 */
.L_x_138:
        /* <DEDUP_REMOVED lines=12> */
.L_x_141:
[----:B------:R-:W-:Y:S05]  /*87b0*/  BSYNC B1 ;  /* 0x0000000000017941 */ /* 0x000fea0003800000 */
.L_x_140:
        /* <DEDUP_REMOVED lines=12> */
.L_x_143:
[----:B------:R-:W-:Y:S05]  /*8880*/  BSYNC B1 ;  /* 0x0000000000017941 */ /* 0x000fea0003800000 */
.L_x_142:
        /* <DEDUP_REMOVED lines=12> */
.L_x_145:
[----:B------:R-:W-:Y:S05]  /*8950*/  BSYNC B1 ;  /* 0x0000000000017941 */ /* 0x000fea0003800000 */
.L_x_144:
        /* <DEDUP_REMOVED lines=12> */
.L_x_147:
[----:B------:R-:W-:Y:S05]  /*8a20*/  BSYNC B1 ;  /* 0x0000000000017941 */ /* 0x000fea0003800000 */
.L_x_146:
        /* <DEDUP_REMOVED lines=12> */
.L_x_149:
[----:B------:R-:W-:Y:S05]  /*8af0*/  BSYNC B1 ;  /* 0x0000000000017941 */ /* 0x000fea0003800000 */
.L_x_148:
        /* <DEDUP_REMOVED lines=12> */
.L_x_151:
[----:B------:R-:W-:Y:S05]  /*8bc0*/  BSYNC B1 ;  /* 0x0000000000017941 */ /* 0x000fea0003800000 */
.L_x_150:
        /* <DEDUP_REMOVED lines=12> */
.L_x_153:
[----:B------:R-:W-:Y:S05]  /*8c90*/  BSYNC B1 ;  /* 0x0000000000017941 */ /* 0x000fea0003800000 */
.L_x_152:
        /* <DEDUP_REMOVED lines=12> */
.L_x_155:
[----:B------:R-:W-:Y:S05]  /*8d60*/  BSYNC B1 ;  /* 0x0000000000017941 */ /* 0x000fea0003800000 */
.L_x_154:
        /* <DEDUP_REMOVED lines=12> */
.L_x_157:
[----:B------:R-:W-:Y:S05]  /*8e30*/  BSYNC B1 ;  /* 0x0000000000017941 */ /* 0x000fea0003800000 */
.L_x_156:
        /* <DEDUP_REMOVED lines=12> */
.L_x_159:
[----:B------:R-:W-:Y:S05]  /*8f00*/  BSYNC B1 ;  /* 0x0000000000017941 */ /* 0x000fea0003800000 */
.L_x_158:
        /* <DEDUP_REMOVED lines=12> */
.L_x_161:
[----:B------:R-:W-:Y:S05]  /*8fd0*/  BSYNC B1 ;  /* 0x0000000000017941 */ /* 0x000fea0003800000 */
.L_x_160:
        /* <DEDUP_REMOVED lines=12> */
.L_x_163:
[----:B------:R-:W-:Y:S05]  /*90a0*/  BSYNC B1 ;  /* 0x0000000000017941 */ /* 0x000fea0003800000 */
.L_x_162:
        /* <DEDUP_REMOVED lines=12> */
.L_x_165:
[----:B------:R-:W-:Y:S05]  /*9170*/  BSYNC B1 ;  /* 0x0000000000017941 */ /* 0x000fea0003800000 */
.L_x_164:
        /* <DEDUP_REMOVED lines=12> */
.L_x_167:
[----:B------:R-:W-:Y:S05]  /*9240*/  BSYNC B1 ;  /* 0x0000000000017941 */ /* 0x000fea0003800000 */
.L_x_166:
        /* <DEDUP_REMOVED lines=12> */
.L_x_169:
[----:B------:R-:W-:Y:S05]  /*9310*/  BSYNC B1 ;  /* 0x0000000000017941 */ /* 0x000fea0003800000 */
.L_x_168:
        /* <DEDUP_REMOVED lines=12> */
.L_x_171:
[----:B------:R-:W-:Y:S05]  /*93e0*/  BSYNC B1 ;  /* 0x0000000000017941 */ /* 0x000fea0003800000 */
.L_x_170:
        /* <DEDUP_REMOVED lines=12> */
.L_x_173:
[----:B------:R-:W-:Y:S05]  /*94b0*/  BSYNC B1 ;  /* 0x0000000000017941 */ /* 0x000fea0003800000 */
.L_x_172:
        /* <DEDUP_REMOVED lines=12> */
.L_x_175:
[----:B------:R-:W-:Y:S05]  /*9580*/  BSYNC B1 ;  /* 0x0000000000017941 */ /* 0x000fea0003800000 */
.L_x_174:
        /* <DEDUP_REMOVED lines=12> */
.L_x_177:
[----:B------:R-:W-:Y:S05]  /*9650*/  BSYNC B1 ;  /* 0x0000000000017941 */ /* 0x000fea0003800000 */
.L_x_176:
        /* <DEDUP_REMOVED lines=12> */
.L_x_179:
[----:B------:R-:W-:Y:S05]  /*9720*/  BSYNC B1 ;  /* 0x0000000000017941 */ /* 0x000fea0003800000 */
.L_x_178:
        /* <DEDUP_REMOVED lines=12> */
.L_x_181:
[----:B------:R-:W-:Y:S05]  /*97f0*/  BSYNC B1 ;  /* 0x0000000000017941 */ /* 0x000fea0003800000 */
.L_x_180:
        /* <DEDUP_REMOVED lines=12> */
.L_x_183:
[----:B------:R-:W-:Y:S05]  /*98c0*/  BSYNC B1 ;  /* 0x0000000000017941 */ /* 0x000fea0003800000 */
.L_x_182:
        /* <DEDUP_REMOVED lines=12> */
.L_x_185:
[----:B------:R-:W-:Y:S05]  /*9990*/  BSYNC B1 ;  /* 0x0000000000017941 */ /* 0x000fea0003800000 */
.L_x_184:
        /* <DEDUP_REMOVED lines=12> */
.L_x_187:
[----:B------:R-:W-:Y:S05]  /*9a60*/  BSYNC B1 ;  /* 0x0000000000017941 */ /* 0x000fea0003800000 */
.L_x_186:
        /* <DEDUP_REMOVED lines=12> */
.L_x_189:
[----:B------:R-:W-:Y:S05]  /*9b30*/  BSYNC B1 ;  /* 0x0000000000017941 */ /* 0x000fea0003800000 */
.L_x_188:
        /* <DEDUP_REMOVED lines=12> */
.L_x_191:
[----:B------:R-:W-:Y:S05]  /*9c00*/  BSYNC B1 ;  /* 0x0000000000017941 */ /* 0x000fea0003800000 */
.L_x_190:
        /* <DEDUP_REMOVED lines=12> */
.L_x_193:
[----:B------:R-:W-:Y:S05]  /*9cd0*/  BSYNC B1 ;  /* 0x0000000000017941 */ /* 0x000fea0003800000 */
.L_x_192:
[----:B-----5:R-:W-:Y:S01]  /*9ce0*/  LOP3.LUT R32, R32, 0xff, RZ, 0xc0, !PT ;  /* 0x000000ff20207812 */ /* 0x020fe200078ec0ff */
[----:B------:R-:W-:Y:S01]  /*9cf0*/  BSSY B1, `(.L_x_194) ;  /* 0x000000b000017945 */ /* 0x000fe20003800000 */
[----:B------:R-:W-:Y:S02]  /*9d00*/  ISETP.LT.OR P4, PT, R34, 0x99, !P0 ;  /* 0x000000992200780c */ /* 0x000fe40004781670 */
[----:B------:R-:W-:-:S05]  /*9d10*/  F2FP.F16.E5M2.UNPACK_B R32, R32 ;  /* 0x00000020ff20723e */ /* 0x000fca00020004ff */
[----:B------:R-:W-:-:S05]  /*9d20*/  HADD2.F32 R32, -RZ, R32.H0_H0 ;  /* 0x20000020ff207230 */ /* 0x000fca0000004100 */
[----:B------:R-:W-:-:S04]  /*9d30*/  FMUL R32, R32, UR26 ;  /* 0x0000001a20207c20 */ /* 0x000fc80008400000 */
[----:B------:R-:W-:Y:S01]  /*9d40*/  FFMA R32, R23, UR25, R32 ;  /* 0x0000001917207c23 */ /* 0x000fe20008000020 */
[----:B------:R-:W-:-:S04]  /*9d50*/  PRMT R23, RZ, 0x7610, R23 ;  /* 0x00007610ff177816 */ /* 0x000fc80000000017 */
[----:B0-----:R-:W-:-:S05]  /*9d60*/  F2FP.SATFINITE.E5M2.F32.PACK_AB_MERGE_C R33, RZ, R32, RZ ;  /* 0x00000020ff21723e */ /* 0x001fca00048060ff */
[----:B------:R0:W-:Y:S01]  /*9d70*/  @!P3 STG.E.U8 desc[UR20][R26.64+0x91], R33 ;  /* 0x000091211a00b986 */ /* 0x0001e2000c101114 */
[----:B------:R-:W-:Y:S05]  /*9d80*/  @P4 BRA `(.L_x_195) ;  /* 0x0000000000044947 */ /* 0x000fea0003800000 */
[----:B------:R0:W5:Y:S02]  /*9d90*/  LDG.E.U8 R23, desc[UR20][R28.64+0x98] ;  /* 0x000098141c177981 */ /* 0x000164000c1e1100 */
.L_x_195:
[----:B------:R-:W-:Y:S05]  /*9da0*/  BSYNC B1 ;  /* 0x0000000000017941 */ /* 0x000fea0003800000 */
.L_x_194:
        /* <DEDUP_REMOVED lines=8> */
[----:B------:R-:W-:-:S05]  /*9e30*/  F2FP.SATFINITE.E5M2.F32.PACK_AB_MERGE_C R23, RZ, R23, RZ ;  /* 0x00000017ff17723e */ /* 0x000fca00048060ff */
[----:B------:R0:W-:Y:S01]  /*9e40*/  @!P4 STG.E.U8 desc[UR20][R24.64+0x98], R23 ;  /* 0x000098171800c986 */ /* 0x0001e2000c101114 */
[----:B------:R-:W-:Y:S05]  /*9e50*/  @P3 BRA `(.L_x_197) ;  /* 0x0000000000043947 */ /* 0x000fea0003800000 */
[----:B------:R0:W5:Y:S02]  /*9e60*/  LDG.E.U8 R22, desc[UR20][R28.64+0x99] ;  /* 0x000099141c167981 */ /* 0x000164000c1e1100 */
.L_x_197:
[----:B------:R-:W-:Y:S05]  /*9e70*/  BSYNC B1 ;  /* 0x0000000000017941 */ /* 0x000fea0003800000 */
.L_x_196:
        /* <DEDUP_REMOVED lines=12> */
.L_x_199:
[----:B------:R-:W-:Y:S05]  /*9f40*/  BSYNC B1 ;  /* 0x0000000000017941 */ /* 0x000fea0003800000 */
.L_x_198:
        /* <DEDUP_REMOVED lines=12> */
.L_x_201:
[----:B------:R-:W-:Y:S05]  /*a010*/  BSYNC B1 ;  /* 0x0000000000017941 */ /* 0x000fea0003800000 */
.L_x_200:
        /* <DEDUP_REMOVED lines=12> */
.L_x_203:
[----:B------:R-:W-:Y:S05]  /*a0e0*/  BSYNC B1 ;  /* 0x0000000000017941 */ /* 0x000fea0003800000 */
.L_x_202:
        /* <DEDUP_REMOVED lines=12> */
.L_x_205:
[----:B------:R-:W-:Y:S05]  /*a1b0*/  BSYNC B1 ;  /* 0x0000000000017941 */ /* 0x000fea0003800000 */
.L_x_204:
        /* <DEDUP_REMOVED lines=12> */
.L_x_207:
[----:B------:R-:W-:Y:S05]  /*a280*/  BSYNC B1 ;  /* 0x0000000000017941 */ /* 0x000fea0003800000 */
.L_x_206:
        /* <DEDUP_REMOVED lines=12> */
.L_x_209:
[----:B------:R-:W-:Y:S05]  /*a350*/  BSYNC B1 ;  /* 0x0000000000017941 */ /* 0x000fea0003800000 */
.L_x_208:
        /* <DEDUP_REMOVED lines=12> */
.L_x_211:
[----:B------:R-:W-:Y:S05]  /*a420*/  BSYNC B1 ;  /* 0x0000000000017941 */ /* 0x000fea0003800000 */
.L_x_210:
        /* <DEDUP_REMOVED lines=12> */
.L_x_213:
[----:B------:R-:W-:Y:S05]  /*a4f0*/  BSYNC B1 ;  /* 0x0000000000017941 */ /* 0x000fea0003800000 */
.L_x_212:
        /* <DEDUP_REMOVED lines=12> */
.L_x_215:
[----:B------:R-:W-:Y:S05]  /*a5c0*/  BSYNC B1 ;  /* 0x0000000000017941 */ /* 0x000fea0003800000 */
.L_x_214:
        /* <DEDUP_REMOVED lines=12> */
.L_x_217:
[----:B------:R-:W-:Y:S05]  /*a690*/  BSYNC B1 ;  /* 0x0000000000017941 */ /* 0x000fea0003800000 */
.L_x_216:
        /* <DEDUP_REMOVED lines=12> */
.L_x_219:
[----:B------:R-:W-:Y:S05]  /*a760*/  BSYNC B1 ;  /* 0x0000000000017941 */ /* 0x000fea0003800000 */
.L_x_218:
        /* <DEDUP_REMOVED lines=12> */
.L_x_221:
[----:B------:R-:W-:Y:S05]  /*a830*/  BSYNC B1 ;  /* 0x0000000000017941 */ /* 0x000fea0003800000 */
.L_x_220:
        /* <DEDUP_REMOVED lines=12> */
.L_x_223:
[----:B------:R-:W-:Y:S05]  /*a900*/  BSYNC B1 ;  /* 0x0000000000017941 */ /* 0x000fea0003800000 */
.L_x_222:
        /* <DEDUP_REMOVED lines=12> */
.L_x_225:
[----:B------:R-:W-:Y:S05]  /*a9d0*/  BSYNC B1 ;  /* 0x0000000000017941 */ /* 0x000fea0003800000 */
.L_x_224:
        /* <DEDUP_REMOVED lines=12> */
.L_x_227:
[----:B------:R-:W-:Y:S05]  /*aaa0*/  BSYNC B1 ;  /* 0x0000000000017941 */ /* 0x000fea0003800000 */
.L_x_226:
        /* <DEDUP_REMOVED lines=12> */
.L_x_229:
[----:B------:R-:W-:Y:S05]  /*ab70*/  BSYNC B1 ;  /* 0x0000000000017941 */ /* 0x000fea0003800000 */
.L_x_228:
        /* <DEDUP_REMOVED lines=12> */
.L_x_231:
[----:B------:R-:W-:Y:S05]  /*ac40*/  BSYNC B1 ;  /* 0x0000000000017941 */ /* 0x000fea0003800000 */
.L_x_230:
        /* <DEDUP_REMOVED lines=12> */
.L_x_233:
[----:B------:R-:W-:Y:S05]  /*ad10*/  BSYNC B1 ;  /* 0x0000000000017941 */ /* 0x000fea0003800000 */
.L_x_232:
        /* <DEDUP_REMOVED lines=12> */
.L_x_235:
[----:B------:R-:W-:Y:S05]  /*ade0*/  BSYNC B1 ;  /* 0x0000000000017941 */ /* 0x000fea0003800000 */
.L_x_234:
        /* <DEDUP_REMOVED lines=12> */
.L_x_237:
[----:B------:R-:W-:Y:S05]  /*aeb0*/  BSYNC B1 ;  /* 0x0000000000017941 */ /* 0x000fea0003800000 */
.L_x_236:
[----:B-----5:R-:W-:Y:S01]  /*aec0*/  LOP3.LUT R2, R2, 0xff, RZ, 0xc0, !PT ;  /* 0x000000ff02027812 */ /* 0x020fe200078ec0ff */
[----:B------:R-:W-:Y:S01]  /*aed0*/  BSSY B1, `(.L_x_238) ;  /* 0x000000b000017945 */ /* 0x000fe20003800000 */
[----:B------:R-:W-:Y:S02]  /*aee0*/  ISETP.LT.OR P4, PT, R34, 0xc1, !P1 ;  /* 0x000000c12200780c */ /* 0x000fe40004f81670 */
[----:B------:R-:W-:-:S05]  /*aef0*/  F2FP.F16.E5M2.UNPACK_B R2, R2 ;  /* 0x00000002ff02723e */ /* 0x000fca00020004ff */
[----:B------:R-:W-:-:S05]  /*af00*/  HADD2.F32 R2, -RZ, R2.H0_H0 ;  /* 0x20000002ff027230 */ /* 0x000fca0000004100 */
[----:B0-----:R-:W-:-:S04]  /*af10*/  FMUL R3, R2, UR26 ;  /* 0x0000001a02037c20 */ /* 0x001fc80008400000 */
[----:B------:R-:W-:Y:S01]  /*af20*/  FFMA R3, R0, UR25, R3 ;  /* 0x0000001900037c23 */ /* 0x000fe20008000003 */
[----:B------:R-:W-:-:S04]  /*af30*/  PRMT R0, RZ, 0x7610, R0 ;  /* 0x00007610ff007816 */ /* 0x000fc80000000000 */
[----:B------:R-:W-:-:S05]  /*af40*/  F2FP.SATFINITE.E5M2.F32.PACK_AB_MERGE_C R3, RZ, R3, RZ ;  /* 0x00000003ff03723e */ /* 0x000fca00048060ff */
[----:B------:R0:W-:Y:S01]  /*af50*/  @!P3 STG.E.U8 desc[UR20][R24.64+0xc1], R3 ;  /* 0x0000c1031800b986 */ /* 0x0001e2000c101114 */
[----:B------:R-:W-:Y:S05]  /*af60*/  @P4 BRA `(.L_x_239) ;  /* 0x0000000000044947 */ /* 0x000fea0003800000 */
[----:B------:R0:W5:Y:S02]  /*af70*/  LDG.E.U8 R0, desc[UR20][R30.64+0xc0] ;  /* 0x0000c0141e007981 */ /* 0x000164000c1e1100 */
.L_x_239:
[----:B------:R-:W-:Y:S05]  /*af80*/  BSYNC B1 ;  /* 0x0000000000017941 */ /* 0x000fea0003800000 */
.L_x_238:
[----:B------:R-:W2:Y:S01]  /*af90*/  LDL.LU R2, [R1] ;  /* 0x0000000001027983 */ /* 0x000ea20000300800 */
[----:B-----5:R-:W-:Y:S01]  /*afa0*/  LOP3.LUT R0, R0, 0xff, RZ, 0xc0, !PT ;  /* 0x000000ff00007812 */ /* 0x020fe200078ec0ff */
[----:B------:R-:W-:Y:S01]  /*afb0*/  BSSY B1, `(.L_x_240) ;  /* 0x000000b000017945 */ /* 0x000fe20003800000 */
[----:B------:R-:W-:Y:S02]  /*afc0*/  ISETP.LT.OR P3, PT, R34, 0xc2, !P1 ;  /* 0x000000c22200780c */ /* 0x000fe40004f61670 */
[----:B------:R-:W-:-:S05]  /*afd0*/  F2FP.F16.E5M2.UNPACK_B R0, R0 ;  /* 0x00000000ff00723e */ /* 0x000fca00020004ff */
[----:B------:R-:W-:-:S05]  /*afe0*/  HADD2.F32 R0, -RZ, R0.H0_H0 ;  /* 0x20000000ff007230 */ /* 0x000fca0000004100 */
[----:B------:R-:W-:-:S04]  /*aff0*/  FMUL R0, R0, UR26 ;  /* 0x0000001a00007c20 */ /* 0x000fc80008400000 */
[----:B--2---:R-:W-:-:S05]  /*b000*/  FFMA R0, R2, UR25, R0 ;  /* 0x0000001902007c23 */ /* 0x004fca0008000000 */
[----:B0-----:R-:W-:Y:S02]  /*b010*/  F2FP.SATFINITE.E5M2.F32.PACK_AB_MERGE_C R3, RZ, R0, RZ ;  /* 0x00000000ff03723e */ /* 0x001fe400048060ff */
[----:B------:R-:W-:-:S03]  /*b020*/  PRMT R0, RZ, 0x7610, R0 ;  /* 0x00007610ff007816 */ /* 0x000fc60000000000 */
[----:B------:R0:W-:Y:S01]  /*b030*/  @!P4 STG.E.U8 desc[UR20][R26.64+0xc0], R3 ;  /* 0x0000c0031a00c986 */ /* 0x0001e2000c101114 */
[----:B------:R-:W-:Y:S05]  /*b040*/  @P3 BRA `(.L_x_241) ;  /* 0x0000000000043947 */ /* 0x000fea0003800000 */
[----:B------:R2:W5:Y:S02]  /*b050*/  LDG.E.U8 R0, desc[UR20][R30.64+0xc1] ;  /* 0x0000c1141e007981 */ /* 0x000564000c1e1100 */
.L_x_241:
[----:B------:R-:W-:Y:S05]  /*b060*/  BSYNC B1 ;  /* 0x0000000000017941 */ /* 0x000fea0003800000 */
.L_x_240:
[----:B------:R-:W3:Y:S01]  /*b070*/  LDL.LU R2, [R1+0x4] ;  /* 0x0000040001027983 */ /* 0x000ee20000300800 */
[----:B-----5:R-:W-:Y:S01]  /*b080*/  LOP3.LUT R0, R0, 0xff, RZ, 0xc0, !PT ;  /* 0x000000ff00007812 */ /* 0x020fe200078ec0ff */
[----:B------:R-:W-:Y:S01]  /*b090*/  BSSY B1, `(.L_x_242) ;  /* 0x000000b000017945 */ /* 0x000fe20003800000 */
[----:B------:R-:W-:Y:S02]  /*b0a0*/  ISETP.LT.OR P4, PT, R34, 0xc9, !P0 ;  /* 0x000000c92200780c */ /* 0x000fe40004781670 */
[----:B------:R-:W-:-:S05]  /*b0b0*/  F2FP.F16.E5M2.UNPACK_B R0, R0 ;  /* 0x00000000ff00723e */ /* 0x000fca00020004ff */
[----:B------:R-:W-:-:S05]  /*b0c0*/  HADD2.F32 R0, -RZ, R0.H0_H0 ;  /* 0x20000000ff007230 */ /* 0x000fca0000004100 */
[----:B------:R-:W-:-:S04]  /*b0d0*/  FMUL R0, R0, UR26 ;  /* 0x0000001a00007c20 */ /* 0x000fc80008400000 */
[----:B---3--:R-:W-:-:S05]  /*b0e0*/  FFMA R0, R2, UR25, R0 ;  /* 0x0000001902007c23 */ /* 0x008fca0008000000 */
[----:B0-----:R-:W-:Y:S02]  /*b0f0*/  F2FP.SATFINITE.E5M2.F32.PACK_AB_MERGE_C R3, RZ, R0, RZ ;  /* 0x00000000ff03723e */ /* 0x001fe400048060ff */
[----:B------:R-:W-:-:S03]  /*b100*/  PRMT R0, RZ, 0x7610, R0 ;  /* 0x00007610ff007816 */ /* 0x000fc60000000000 */
[----:B------:R0:W-:Y:S01]  /*b110*/  @!P3 STG.E.U8 desc[UR20][R26.64+0xc1], R3 ;  /* 0x0000c1031a00b986 */ /* 0x0001e2000c101114 */
[----:B------:R-:W-:Y:S05]  /*b120*/  @P4 BRA `(.L_x_243) ;  /* 0x0000000000044947 */ /* 0x000fea0003800000 */
[----:B------:R3:W5:Y:S02]  /*b130*/  LDG.E.U8 R0, desc[UR20][R28.64+0xc8] ;  /* 0x0000c8141c007981 */ /* 0x000764000c1e1100 */
.L_x_243:
[----:B------:R-:W-:Y:S05]  /*b140*/  BSYNC B1 ;  /* 0x0000000000017941 */ /* 0x000fea0003800000 */
.L_x_242:
[----:B------:R-:W2:Y:S01]  /*b150*/  LDL.LU R2, [R1+0x8] ;  /* 0x0000080001027983 */ /* 0x000ea20000300800 */
        /* <DEDUP_REMOVED lines=12> */
.L_x_245:
[----:B------:R-:W-:Y:S05]  /*b220*/  BSYNC B1 ;  /* 0x0000000000017941 */ /* 0x000fea0003800000 */
.L_x_244:
        /* <DEDUP_REMOVED lines=13> */
.L_x_247:
[----:B------:R-:W-:Y:S05]  /*b300*/  BSYNC B1 ;  /* 0x0000000000017941 */ /* 0x000fea0003800000 */
.L_x_246:
        /* <DEDUP_REMOVED lines=13> */
.L_x_249:
[----:B------:R-:W-:Y:S05]  /*b3e0*/  BSYNC B1 ;  /* 0x0000000000017941 */ /* 0x000fea0003800000 */
.L_x_248:
        /* <DEDUP_REMOVED lines=13> */
.L_x_251:
[----:B------:R-:W-:Y:S05]  /*b4c0*/  BSYNC B1 ;  /* 0x0000000000017941 */ /* 0x000fea0003800000 */
.L_x_250:
        /* <DEDUP_REMOVED lines=13> */
.L_x_253:
[----:B------:R-:W-:Y:S05]  /*b5a0*/  BSYNC B1 ;  /* 0x0000000000017941 */ /* 0x000fea0003800000 */
.L_x_252:
        /* <DEDUP_REMOVED lines=13> */
.L_x_255:
[----:B------:R-:W-:Y:S05]  /*b680*/  BSYNC B1 ;  /* 0x0000000000017941 */ /* 0x000fea0003800000 */
.L_x_254:
        /* <DEDUP_REMOVED lines=13> */
.L_x_257:
[----:B------:R-:W-:Y:S05]  /*b760*/  BSYNC B1 ;  /* 0x0000000000017941 */ /* 0x000fea0003800000 */
.L_x_256:
        /* <DEDUP_REMOVED lines=13> */
.L_x_259:
[----:B------:R-:W-:Y:S05]  /*b840*/  BSYNC B1 ;  /* 0x0000000000017941 */ /* 0x000fea0003800000 */
.L_x_258:
        /* <DEDUP_REMOVED lines=13> */
.L_x_261:
[----:B------:R-:W-:Y:S05]  /*b920*/  BSYNC B1 ;  /* 0x0000000000017941 */ /* 0x000fea0003800000 */
.L_x_260:
        /* <DEDUP_REMOVED lines=13> */
.L_x_263:
[----:B------:R-:W-:Y:S05]  /*ba00*/  BSYNC B1 ;  /* 0x0000000000017941 */ /* 0x000fea0003800000 */
.L_x_262:
        /* <DEDUP_REMOVED lines=13> */
.L_x_265:
[----:B------:R-:W-:Y:S05]  /*bae0*/  BSYNC B1 ;  /* 0x0000000000017941 */ /* 0x000fea0003800000 */
.L_x_264:
        /* <DEDUP_REMOVED lines=13> */
.L_x_267:
[----:B------:R-:W-:Y:S05]  /*bbc0*/  BSYNC B1 ;  /* 0x0000000000017941 */ /* 0x000fea0003800000 */
.L_x_266:
        /* <DEDUP_REMOVED lines=13> */
.L_x_269:
[----:B------:R-:W-:Y:S05]  /*bca0*/  BSYNC B1 ;  /* 0x0000000000017941 */ /* 0x000fea0003800000 */
.L_x_268:
        /* <DEDUP_REMOVED lines=13> */
.L_x_271:
[----:B------:R-:W-:Y:S05]  /*bd80*/  BSYNC B1 ;  /* 0x0000000000017941 */ /* 0x000fea0003800000 */
.L_x_270:
        /* <DEDUP_REMOVED lines=13> */
.L_x_273:
[----:B------:R-:W-:Y:S05]  /*be60*/  BSYNC B1 ;  /* 0x0000000000017941 */ /* 0x000fea0003800000 */
.L_x_272:
        /* <DEDUP_REMOVED lines=13> */
.L_x_275:
[----:B------:R-:W-:Y:S05]  /*bf40*/  BSYNC B1 ;  /* 0x0000000000017941 */ /* 0x000fea0003800000 */
.L_x_274:
        /* <DEDUP_REMOVED lines=13> */
.L_x_277:
[----:B------:R-:W-:Y:S05]  /*c020*/  BSYNC B1 ;  /* 0x0000000000017941 */ /* 0x000fea0003800000 */
.L_x_276:
        /* <DEDUP_REMOVED lines=13> */
.L_x_279:
[----:B------:R-:W-:Y:S05]  /*c100*/  BSYNC B1 ;  /* 0x0000000000017941 */ /* 0x000fea0003800000 */
.L_x_278:
        /* <DEDUP_REMOVED lines=13> */
.L_x_281:
[----:B------:R-:W-:Y:S05]  /*c1e0*/  BSYNC B1 ;  /* 0x0000000000017941 */ /* 0x000fea0003800000 */
.L_x_280:
        /* <DEDUP_REMOVED lines=13> */
.L_x_283:
[----:B------:R-:W-:Y:S05]  /*c2c0*/  BSYNC B1 ;  /* 0x0000000000017941 */ /* 0x000fea0003800000 */
.L_x_282:
        /* <DEDUP_REMOVED lines=13> */
.L_x_285:
[----:B------:R-:W-:Y:S05]  /*c3a0*/  BSYNC B1 ;  /* 0x0000000000017941 */ /* 0x000fea0003800000 */
.L_x_284:
        /* <DEDUP_REMOVED lines=13> */
.L_x_287:
[----:B------:R-:W-:Y:S05]  /*c480*/  BSYNC B1 ;  /* 0x0000000000017941 */ /* 0x000fea0003800000 */
.L_x_286:
        /* <DEDUP_REMOVED lines=13> */
.L_x_289:
[----:B------:R-:W-:Y:S05]  /*c560*/  BSYNC B1 ;  /* 0x0000000000017941 */ /* 0x000fea0003800000 */
.L_x_288:
        /* <DEDUP_REMOVED lines=13> */
.L_x_291:
[----:B------:R-:W-:Y:S05]  /*c640*/  BSYNC B1 ;  /* 0x0000000000017941 */ /* 0x000fea0003800000 */
.L_x_290:
        /* <DEDUP_REMOVED lines=13> */
.L_x_293:
[----:B------:R-:W-:Y:S05]  /*c720*/  BSYNC B1 ;  /* 0x0000000000017941 */ /* 0x000fea0003800000 */
.L_x_292:
        /* <DEDUP_REMOVED lines=13> */
.L_x_295:
[----:B------:R-:W-:Y:S05]  /*c800*/  BSYNC B1 ;  /* 0x0000000000017941 */ /* 0x000fea0003800000 */
.L_x_294:
        /* <DEDUP_REMOVED lines=13> */
.L_x_297:
[----:B------:R-:W-:Y:S05]  /*c8e0*/  BSYNC B1 ;  /* 0x0000000000017941 */ /* 0x000fea0003800000 */
.L_x_296:
[----:B------:R-:W-:Y:S05]  /*c8f0*/  @P1 BRA `(.L_x_298) ;  /* 0x0000002000a41947 */ /* 0x000fea0003800000 */
[----:B------:R-:W2:Y:S01]  /*c900*/  LDL.LU R2, [R1+0x74] ;  /* 0x0000740001027983 */ /* 0x000ea20000300800 */
[----:B-----5:R-:W-:-:S04]  /*c910*/  LOP3.LUT R0, R0, 0xff, RZ, 0xc0, !PT ;  /* 0x000000ff00007812 */ /* 0x020fc800078ec0ff */
[----:B------:R-:W-:-:S05]  /*c920*/  F2FP.F16.E5M2.UNPACK_B R0, R0 ;  /* 0x00000000ff00723e */ /* 0x000fca00020004ff */
[----:B------:R-:W-:-:S05]  /*c930*/  HADD2.F32 R0, -RZ, R0.H0_H0 ;  /* 0x20000000ff007230 */ /* 0x000fca0000004100 */
[----:B------:R-:W-:-:S04]  /*c940*/  FMUL R0, R0, UR26 ;  /* 0x0000001a00007c20 */ /* 0x000fc80008400000 */
[----:B--2---:R-:W-:-:S05]  /*c950*/  FFMA R0, R2, UR25, R0 ;  /* 0x0000001902007c23 */ /* 0x004fca0008000000 */
[----:B0-----:R-:W-:-:S05]  /*c960*/  F2FP.SATFINITE.E5M2.F32.PACK_AB_MERGE_C R3, RZ, R0, RZ ;  /* 0x00000000ff03723e */ /* 0x001fca00048060ff */
[----:B------:R0:W-:Y:S01]  /*c970*/  STG.E.U8 desc[UR20][R26.64+0xf9], R3 ;  /* 0x0000f9031a007986 */ /* 0x0001e2000c101114 */
[----:B------:R-:W-:Y:S05]  /*c980*/  BRA `(.L_x_298) ;  /* 0x0000002000807947 */ /* 0x000fea0003800000 */
.L_x_41:
[C---:B------:R-:W-:Y:S01]  /*c990*/  ISETP.GE.AND P1, PT, R39.reuse, 0x1, PT ;  /* 0x000000012700780c */ /* 0x040fe20003f26270 */
[----:B------:R-:W-:Y:S01]  /*c9a0*/  FMUL R226, R226, UR25 ;  /* 0x00000019e2e27c20 */ /* 0x000fe20008400000 */
[----:B------:R-:W2:Y:S01]  /*c9b0*/  LDL.LU R227, [R1+0x10] ;  /* 0x0000100001e37983 */ /* 0x000ea20000300800 */
[----:B------:R-:W-:Y:S01]  /*c9c0*/  ISETP.GE.AND P0, PT, R39, 0x9, PT ;  /* 0x000000092700780c */ /* 0x000fe20003f06270 */
[----:B------:R-:W-:Y:S01]  /*c9d0*/  FMUL R225, R225, UR25 ;  /* 0x00000019e1e17c20 */ /* 0x000fe20008400000 */
[C---:B------:R-:W-:Y:S02]  /*c9e0*/  ISETP.LT.OR P4, PT, R34.reuse, 0x1, !P1 ;  /* 0x000000012200780c */ /* 0x040fe40004f81670 */
[C---:B------:R-:W-:Y:S02]  /*c9f0*/  ISETP.LT.OR P5, PT, R34.reuse, 0x2, !P1 ;  /* 0x000000022200780c */ /* 0x040fe40004fa1670 */
[----:B------:R-:W-:Y:S02]  /*ca00*/  F2FP.SATFINITE.E5M2.F32.PACK_AB_MERGE_C R29, RZ, R226, RZ ;  /* 0x000000e2ff1d723e */ /* 0x000fe400048060ff */
[----:B------:R-:W-:Y:S01]  /*ca10*/  ISETP.LT.OR P3, PT, R34, 0x1, !P0 ;  /* 0x000000012200780c */ /* 0x000fe20004761670 */
[----:B------:R-:W-:Y:S01]  /*ca20*/  FMUL R224, R224, UR25 ;  /* 0x00000019e0e07c20 */ /* 0x000fe20008400000 */
[----:B------:R-:W-:Y:S01]  /*ca30*/  ISETP.LT.OR P6, PT, R34, 0xa, !P1 ;  /* 0x0000000a2200780c */ /* 0x000fe20004fc1670 */
[----:B------:R-:W-:Y:S01]  /*ca40*/  FMUL R223, R223, UR25 ;  /* 0x00000019dfdf7c20 */ /* 0x000fe20008400000 */
[----:B------:R-:W-:Y:S01]  /*ca50*/  F2FP.SATFINITE.E5M2.F32.PACK_AB_MERGE_C R225, RZ, R225, RZ ;  /* 0x000000e1ffe1723e */ /* 0x000fe200048060ff */
[----:B------:R-:W-:Y:S01]  /*ca60*/  FMUL R221, R221, UR25 ;  /* 0x00000019dddd7c20 */ /* 0x000fe20008400000 */
[----:B------:R-:W-:Y:S01]  /*ca70*/  FMUL R222, R222, UR25 ;  /* 0x00000019dede7c20 */ /* 0x000fe20008400000 */
[----:B------:R0:W-:Y:S01]  /*ca80*/  @!P4 STG.E.U8 desc[UR20][R24.64], R29 ;  /* 0x0000001d1800c986 */ /* 0x0001e2000c101114 */
[----:B------:R-:W-:-:S02]  /*ca90*/  ISETP.LT.OR P4, PT, R34, 0x2, !P0 ;  /* 0x000000022200780c */ /* 0x000fc40004781670 */
[----:B------:R-:W-:Y:S01]  /*caa0*/  F2FP.SATFINITE.E5M2.F32.PACK_AB_MERGE_C R31, RZ, R224, RZ ;  /* 0x000000e0ff1f723e */ /* 0x000fe200048060ff */
[----:B------:R3:W-:Y:S01]  /*cab0*/  @!P5 STG.E.U8 desc[UR20][R24.64+0x1], R225 ;  /* 0x000001e11800d986 */ /* 0x0007e2000c101114 */
[----:B------:R-:W-:Y:S02]  /*cac0*/  ISETP.LT.OR P5, PT, R34, 0x9, !P1 ;  /* 0x000000092200780c */ /* 0x000fe40004fa1670 */
[----:B------:R-:W-:Y:S01]  /*cad0*/  F2FP.SATFINITE.E5M2.F32.PACK_AB_MERGE_C R223, RZ, R223, RZ ;  /* 0x000000dfffdf723e */ /* 0x000fe200048060ff */
[----:B------:R-:W-:Y:S01]  /*cae0*/  FMUL R220, R220, UR25 ;  /* 0x00000019dcdc7c20 */ /* 0x000fe20008400000 */
[----:B------:R-:W-:Y:S01]  /*caf0*/  F2FP.SATFINITE.E5M2.F32.PACK_AB_MERGE_C R221, RZ, R221, RZ ;  /* 0x000000ddffdd723e */ /* 0x000fe200048060ff */
[----:B------:R-:W-:Y:S01]  /*cb00*/  @!P3 STG.E.U8 desc[UR20][R26.64], R31 ;  /* 0x0000001f1a00b986 */ /* 0x000fe2000c101114 */
[----:B------:R-:W-:-:S03]  /*cb10*/  ISETP.LT.OR P3, PT, R34, 0x9, !P0 ;  /* 0x000000092200780c */ /* 0x000fc60004761670 */
[----:B------:R-:W-:Y:S01]  /*cb20*/  @!P4 STG.E.U8 desc[UR20][R26.64+0x1], R223 ;  /* 0x000001df1a00c986 */ /* 0x000fe2000c101114 */
[----:B------:R-:W-:-:S03]  /*cb30*/  ISETP.LT.OR P4, PT, R34, 0xa, !P0 ;  /* 0x0000000a2200780c */ /* 0x000fc60004781670 */
[----:B------:R-:W-:Y:S01]  /*cb40*/  @!P6 STG.E.U8 desc[UR20][R24.64+0x9], R221 ;  /* 0x000009dd1800e986 */ /* 0x000fe2000c101114 */
[C---:B------:R-:W-:Y:S01]  /*cb50*/  ISETP.LT.OR P6, PT, R34.reuse, 0x12, !P1 ;  /* 0x000000122200780c */ /* 0x040fe20004fc1670 */
[----:B------:R-:W-:Y:S01]  /*cb60*/  FMUL R219, R219, UR25 ;  /* 0x00000019dbdb7c20 */ /* 0x000fe20008400000 */
[----:B0-----:R-:W-:Y:S01]  /*cb70*/  F2FP.SATFINITE.E5M2.F32.PACK_AB_MERGE_C R29, RZ, R222, RZ ;  /* 0x000000deff1d723e */ /* 0x001fe200048060ff */
[----:B------:R-:W-:Y:S01]  /*cb80*/  FMUL R217, R217, UR25 ;  /* 0x00000019d9d97c20 */ /* 0x000fe20008400000 */
[----:B------:R-:W4:Y:S01]  /*cb90*/  LDL.LU R226, [R1+0xc] ;  /* 0x00000c0001e27983 */ /* 0x000f220000300800 */
[----:B------:R-:W-:Y:S02]  /*cba0*/  F2FP.SATFINITE.E5M2.F32.PACK_AB_MERGE_C R33, RZ, R220, RZ ;  /* 0x000000dcff21723e */ /* 0x000fe400048060ff */
[----:B------:R-:W-:Y:S01]  /*cbb0*/  F2FP.SATFINITE.E5M2.F32.PACK_AB_MERGE_C R219, RZ, R219, RZ ;  /* 0x000000dbffdb723e */ /* 0x000fe200048060ff */
[----:B------:R0:W-:Y:S01]  /*cbc0*/  @!P5 STG.E.U8 desc[UR20][R24.64+0x8], R29 ;  /* 0x0000081d1800d986 */ /* 0x0001e2000c101114 */
[----:B------:R-:W-:-:S02]  /*cbd0*/  ISETP.LT.OR P5, PT, R34, 0x11, !P1 ;  /* 0x000000112200780c */ /* 0x000fc40004fa1670 */
[----:B------:R-:W-:Y:S01]  /*cbe0*/  F2FP.SATFINITE.E5M2.F32.PACK_AB_MERGE_C R217, RZ, R217, RZ ;  /* 0x000000d9ffd9723e */ /* 0x000fe200048060ff */
[----:B---3--:R-:W3:Y:S01]  /*cbf0*/  LDL.LU R225, [R1+0x8] ;  /* 0x0000080001e17983 */ /* 0x008ee20000300800 */
[----:B------:R-:W-:-:S03]  /*cc00*/  FMUL R218, R218, UR25 ;  /* 0x00000019dada7c20 */ /* 0x000fc60008400000 */
[----:B------:R-:W4:Y:S04]  /*cc10*/  LDL.LU R224, [R1+0x4] ;  /* 0x0000040001e07983 */ /* 0x000f280000300800 */
[----:B------:R-:W3:Y:S01]  /*cc20*/  LDL.LU R222, [R1] ;  /* 0x0000000001de7983 */ /* 0x000ee20000300800 */
[----:B0-----:R-:W-:Y:S01]  /*cc30*/  F2FP.SATFINITE.E5M2.F32.PACK_AB_MERGE_C R29, RZ, R218, RZ ;  /* 0x000000daff1d723e */ /* 0x001fe200048060ff */
[----:B------:R-:W-:Y:S01]  /*cc40*/  FMUL R216, R216, UR25 ;  /* 0x00000019d8d87c20 */ /* 0x000fe20008400000 */
[----:B------:R-:W-:Y:S01]  /*cc50*/  FMUL R215, R215, UR25 ;  /* 0x00000019d7d77c20 */ /* 0x000fe20008400000 */
[----:B------:R0:W-:Y:S01]  /*cc60*/  @!P3 STG.E.U8 desc[UR20][R26.64+0x8], R33 ;  /* 0x000008211a00b986 */ /* 0x0001e2000c101114 */
[C---:B------:R-:W-:Y:S01]  /*cc70*/  ISETP.LT.OR P3, PT, R34.reuse, 0x11, !P0 ;  /* 0x000000112200780c */ /* 0x040fe20004761670 */
[----:B------:R-:W-:Y:S01]  /*cc80*/  FMUL R213, R213, UR25 ;  /* 0x00000019d5d57c20 */ /* 0x000fe20008400000 */
[----:B------:R-:W-:Y:S01]  /*cc90*/  F2FP.SATFINITE.E5M2.F32.PACK_AB_MERGE_C R31, RZ, R216, RZ ;  /* 0x000000d8ff1f723e */ /* 0x000fe200048060ff */
[----:B------:R-:W-:Y:S01]  /*cca0*/  @!P4 STG.E.U8 desc[UR20][R26.64+0x9], R219 ;  /* 0x000009db1a00c986 */ /* 0x000fe2000c101114 */
[----:B------:R-:W-:Y:S01]  /*ccb0*/  ISETP.LT.OR P4, PT, R34, 0x12, !P0 ;  /* 0x000000122200780c */ /* 0x000fe20004781670 */
[----:B------:R-:W-:Y:S01]  /*ccc0*/  FMUL R214, R214, UR25 ;  /* 0x00000019d6d67c20 */ /* 0x000fe20008400000 */
[----:B------:R-:W-:Y:S01]  /*ccd0*/  F2FP.SATFINITE.E5M2.F32.PACK_AB_MERGE_C R215, RZ, R215, RZ ;  /* 0x000000d7ffd7723e */ /* 0x000fe200048060ff */
[----:B------:R-:W-:Y:S01]  /*cce0*/  @!P6 STG.E.U8 desc[UR20][R24.64+0x11], R217 ;  /* 0x000011d91800e986 */ /* 0x000fe2000c101114 */
[----:B------:R-:W-:Y:S01]  /*ccf0*/  ISETP.LT.OR P6, PT, R34, 0x1a, !P1 ;  /* 0x0000001a2200780c */ /* 0x000fe20004fc1670 */
[----:B------:R-:W-:Y:S01]  /*cd00*/  FMUL R212, R212, UR25 ;  /* 0x00000019d4d47c20 */ /* 0x000fe20008400000 */
[----:B------:R-:W-:Y:S01]  /*cd10*/  F2FP.SATFINITE.E5M2.F32.PACK_AB_MERGE_C R213, RZ, R213, RZ ;  /* 0x000000d5ffd5723e */ /* 0x000fe200048060ff */
[----:B------:R1:W-:Y:S01]  /*cd20*/  @!P5 STG.E.U8 desc[UR20][R24.64+0x10], R29 ;  /* 0x0000101d1800d986 */ /* 0x0003e2000c101114 */
[C---:B------:R-:W-:Y:S01]  /*cd30*/  ISETP.LT.OR P5, PT, R34.reuse, 0x19, !P1 ;  /* 0x000000192200780c */ /* 0x040fe20004fa1670 */
[----:B------:R-:W-:Y:S01]  /*cd40*/  FMUL R211, R211, UR25 ;  /* 0x00000019d3d37c20 */ /* 0x000fe20008400000 */
[----:B------:R-:W-:Y:S01]  /*cd50*/  FMUL R209, R209, UR25 ;  /* 0x00000019d1d17c20 */ /* 0x000fe20008400000 */
[----:B------:R1:W-:Y:S01]  /*cd60*/  @!P3 STG.E.U8 desc[UR20][R26.64+0x10], R31 ;  /* 0x0000101f1a00b986 */ /* 0x0003e2000c101114 */
[----:B------:R-:W-:Y:S01]  /*cd70*/  ISETP.LT.OR P3, PT, R34, 0x19, !P0 ;  /* 0x000000192200780c */ /* 0x000fe20004761670 */
[----:B------:R-:W-:Y:S01]  /*cd80*/  FMUL R210, R210, UR25 ;  /* 0x00000019d2d27c20 */ /* 0x000fe20008400000 */
[----:B0-----:R-:W-:Y:S01]  /*cd90*/  F2FP.SATFINITE.E5M2.F32.PACK_AB_MERGE_C R33, RZ, R212, RZ ;  /* 0x000000d4ff21723e */ /* 0x001fe200048060ff */
[----:B------:R-:W-:Y:S01]  /*cda0*/  @!P4 STG.E.U8 desc[UR20][R26.64+0x11], R215 ;  /* 0x000011d71a00c986 */ /* 0x000fe2000c101114 */
[----:B------:R-:W-:Y:S01]  /*cdb0*/  ISETP.LT.OR P4, PT, R34, 0x1a, !P0 ;  /* 0x0000001a2200780c */ /* 0x000fe20004781670 */
[----:B------:R-:W-:Y:S01]  /*cdc0*/  FMUL R208, R208, UR25 ;  /* 0x00000019d0d07c20 */ /* 0x000fe20008400000 */
[----:B------:R-:W-:Y:S01]  /*cdd0*/  F2FP.SATFINITE.E5M2.F32.PACK_AB_MERGE_C R211, RZ, R211, RZ ;  /* 0x000000d3ffd3723e */ /* 0x000fe200048060ff */
[----:B------:R-:W-:Y:S01]  /*cde0*/  @!P6 STG.E.U8 desc[UR20][R24.64+0x19], R213 ;  /* 0x000019d51800e986 */ /* 0x000fe2000c101114 */
[----:B------:R-:W-:Y:S01]  /*cdf0*/  ISETP.LT.OR P6, PT, R34, 0x22, !P1 ;  /* 0x000000222200780c */ /* 0x000fe20004fc1670 */
[----:B------:R-:W-:Y:S01]  /*ce00*/  FMUL R207, R207, UR25 ;  /* 0x00000019cfcf7c20 */ /* 0x000fe20008400000 */
[----:B-1----:R-:W-:Y:S01]  /*ce10*/  F2FP.SATFINITE.E5M2.F32.PACK_AB_MERGE_C R29, RZ, R214, RZ ;  /* 0x000000d6ff1d723e */ /* 0x002fe200048060ff */
[----:B------:R-:W-:Y:S01]  /*ce20*/  FMUL R205, R205, UR25 ;  /* 0x00000019cdcd7c20 */ /* 0x000fe20008400000 */
[----:B------:R-:W-:Y:S01]  /*ce30*/  F2FP.SATFINITE.E5M2.F32.PACK_AB_MERGE_C R209, RZ, R209, RZ ;  /* 0x000000d1ffd1723e */ /* 0x000fe200048060ff */
[----:B------:R-:W-:Y:S01]  /*ce40*/  FMUL R206, R206, UR25 ;  /* 0x00000019cece7c20 */ /* 0x000fe20008400000 */
[----:B------:R-:W-:Y:S01]  /*ce50*/  F2FP.SATFINITE.E5M2.F32.PACK_AB_MERGE_C R31, RZ, R208, RZ ;  /* 0x000000d0ff1f723e */ /* 0x000fe200048060ff */
[----:B------:R0:W-:Y:S01]  /*ce60*/  @!P5 STG.E.U8 desc[UR20][R24.64+0x18], R29 ;  /* 0x0000181d1800d986 */ /* 0x0001e2000c101114 */
[----:B------:R-:W-:Y:S01]  /*ce70*/  ISETP.LT.OR P5, PT, R34, 0x21, !P1 ;  /* 0x000000212200780c */ /* 0x000fe20004fa1670 */
[----:B------:R-:W-:Y:S01]  /*ce80*/  FMUL R204, R204, UR25 ;  /* 0x00000019cccc7c20 */ /* 0x000fe20008400000 */
[----:B------:R-:W-:Y:S01]  /*ce90*/  F2FP.SATFINITE.E5M2.F32.PACK_AB_MERGE_C R207, RZ, R207, RZ ;  /* 0x000000cfffcf723e */ /* 0x000fe200048060ff */
[----:B------:R1:W-:Y:S01]  /*cea0*/  @!P3 STG.E.U8 desc[UR20][R26.64+0x18], R33 ;  /* 0x000018211a00b986 */ /* 0x0003e2000c101114 */
[C---:B------:R-:W-:Y:S01]  /*ceb0*/  ISETP.LT.OR P3, PT, R34.reuse, 0x21, !P0 ;  /* 0x000000212200780c */ /* 0x040fe20004761670 */
[----:B------:R-:W-:Y:S01]  /*cec0*/  FMUL R203, R203, UR25 ;  /* 0x00000019cbcb7c20 */ /* 0x000fe20008400000 */
[----:B------:R-:W-:Y:S01]  /*ced0*/  F2FP.SATFINITE.E5M2.F32.PACK_AB_MERGE_C R205, RZ, R205, RZ ;  /* 0x000000cdffcd723e */ /* 0x000fe200048060ff */
[----:B------:R-:W-:Y:S01]  /*cee0*/  @!P4 STG.E.U8 desc[UR20][R26.64+0x19], R211 ;  /* 0x000019d31a00c986 */ /* 0x000fe2000c101114 */
[C---:B------:R-:W-:Y:S01]  /*cef0*/  ISETP.LT.OR P4, PT, R34.reuse, 0x22, !P0 ;  /* 0x000000222200780c */ /* 0x040fe20004781670 */
[----:B------:R-:W-:Y:S01]  /*cf00*/  FMUL R201, R201, UR25 ;  /* 0x00000019c9c97c20 */ /* 0x000fe20008400000 */
[----:B------:R-:W-:Y:S01]  /*cf10*/  F2FP.SATFINITE.E5M2.F32.PACK_AB_MERGE_C R203, RZ, R203, RZ ;  /* 0x000000cbffcb723e */ /* 0x000fe200048060ff */
[----:B------:R-:W-:Y:S01]  /*cf20*/  @!P6 STG.E.U8 desc[UR20][R24.64+0x21], R209 ;  /* 0x000021d11800e986 */ /* 0x000fe2000c101114 */
[----:B------:R-:W-:Y:S01]  /*cf30*/  ISETP.LT.OR P6, PT, R34, 0x2a, !P1 ;  /* 0x0000002a2200780c */ /* 0x000fe20004fc1670 */
[----:B------:R-:W-:Y:S01]  /*cf40*/  FMUL R202, R202, UR25 ;  /* 0x00000019caca7c20 */ /* 0x000fe20008400000 */
[----:B0-----:R-:W-:Y:S01]  /*cf50*/  F2FP.SATFINITE.E5M2.F32.PACK_AB_MERGE_C R29, RZ, R210, RZ ;  /* 0x000000d2ff1d723e */ /* 0x001fe200048060ff */
[----:B------:R-:W-:Y:S01]  /*cf60*/  FMUL R200, R200, UR25 ;  /* 0x00000019c8c87c20 */ /* 0x000fe20008400000 */
[----:B-1----:R-:W-:Y:S01]  /*cf70*/  F2FP.SATFINITE.E5M2.F32.PACK_AB_MERGE_C R33, RZ, R204, RZ ;  /* 0x000000ccff21723e */ /* 0x002fe200048060ff */
[----:B------:R-:W-:Y:S01]  /*cf80*/  FMUL R199, R199, UR25 ;  /* 0x00000019c7c77c20 */ /* 0x000fe20008400000 */
[----:B------:R-:W-:Y:S01]  /*cf90*/  F2FP.SATFINITE.E5M2.F32.PACK_AB_MERGE_C R201, RZ, R201, RZ ;  /* 0x000000c9ffc9723e */ /* 0x000fe200048060ff */
[----:B------:R0:W-:Y:S01]  /*cfa0*/  @!P5 STG.E.U8 desc[UR20][R24.64+0x20], R29 ;  /* 0x0000201d1800d986 */ /* 0x0001e2000c101114 */
[C---:B------:R-:W-:Y:S01]  /*cfb0*/  ISETP.LT.OR P5, PT, R34.reuse, 0x29, !P1 ;  /* 0x000000292200780c */ /* 0x040fe20004fa1670 */
[----:B------:R-:W-:Y:S01]  /*cfc0*/  FMUL R197, R197, UR25 ;  /* 0x00000019c5c57c20 */ /* 0x000fe20008400000 */
[----:B------:R-:W-:Y:S01]  /*cfd0*/  F2FP.SATFINITE.E5M2.F32.PACK_AB_MERGE_C R199, RZ, R199, RZ ;  /* 0x000000c7ffc7723e */ /* 0x000fe200048060ff */
[----:B------:R1:W-:Y:S01]  /*cfe0*/  @!P3 STG.E.U8 desc[UR20][R26.64+0x20], R31 ;  /* 0x0000201f1a00b986 */ /* 0x0003e2000c101114 */
[----:B------:R-:W-:Y:S01]  /*cff0*/  ISETP.LT.OR P3, PT, R34, 0x29, !P0 ;  /* 0x000000292200780c */ /* 0x000fe20004761670 */
[----:B------:R-:W-:Y:S01]  /*d000*/  FMUL R198, R198, UR25 ;  /* 0x00000019c6c67c20 */ /* 0x000fe20008400000 */
[----:B------:R-:W-:Y:S01]  /*d010*/  F2FP.SATFINITE.E5M2.F32.PACK_AB_MERGE_C R197, RZ, R197, RZ ;  /* 0x000000c5ffc5723e */ /* 0x000fe200048060ff */
[----:B------:R-:W-:Y:S01]  /*d020*/  @!P4 STG.E.U8 desc[UR20][R26.64+0x21], R207 ;  /* 0x000021cf1a00c986 */ /* 0x000fe2000c101114 */
[----:B------:R-:W-:Y:S01]  /*d030*/  ISETP.LT.OR P4, PT, R34, 0x2a, !P0 ;  /* 0x0000002a2200780c */ /* 0x000fe20004781670 */
[----:B------:R-:W-:Y:S01]  /*d040*/  FMUL R196, R196, UR25 ;  /* 0x00000019c4c47c20 */ /* 0x000fe20008400000 */
[----:B------:R-:W-:Y:S01]  /*d050*/  FMUL R195, R195, UR25 ;  /* 0x00000019c3c37c20 */ /* 0x000fe20008400000 */
        /* <DEDUP_REMOVED lines=27> */
[----:B------:R-:W-:Y:S01]  /*d210*/  FMUL R186, R186, UR25 ;  /* 0x00000019baba7c20 */ /* 0x000fe20008400000 */
        /* <DEDUP_REMOVED lines=154> */
[----:B-----5:R-:W-:Y:S01]  /*dbc0*/  FMUL R5, R5, UR25 ;  /* 0x0000001905057c20 */ /* 0x020fe20008400000 */
[----:B0-----:R-:W-:Y:S01]  /*dbd0*/  F2FP.SATFINITE.E5M2.F32.PACK_AB_MERGE_C R29, RZ, R170, RZ ;  /* 0x000000aaff1d723e */ /* 0x001fe200048060ff */
[----:B------:R-:W-:Y:S01]  /*dbe0*/  FMUL R0, R0, UR25 ;  /* 0x0000001900007c20 */ /* 0x000fe20008400000 */
[----:B-1----:R-:W-:Y:S01]  /*dbf0*/  F2FP.SATFINITE.E5M2.F32.PACK_AB_MERGE_C R33, RZ, R164, RZ ;  /* 0x000000a4ff21723e */ /* 0x002fe200048060ff */
[----:B------:R-:W-:Y:S01]  /*dc00*/  FMUL R6, R6, UR25 ;  /* 0x0000001906067c20 */ /* 0x000fe20008400000 */
[----:B------:R-:W-:Y:S01]  /*dc10*/  F2FP.SATFINITE.E5M2.F32.PACK_AB_MERGE_C R7, RZ, R7, RZ ;  /* 0x00000007ff07723e */ /* 0x000fe200048060ff */
[----:B------:R0:W-:Y:S01]  /*dc20*/  @!P5 STG.E.U8 desc[UR20][R24.64+0x70], R29 ;  /* 0x0000701d1800d986 */ /* 0x0001e2000c101114 */
[----:B------:R-:W-:Y:S01]  /*dc30*/  ISETP.LT.OR P5, PT, R34, 0x79, !P1 ;  /* 0x000000792200780c */ /* 0x000fe20004fa1670 */
[----:B------:R-:W-:Y:S01]  /*dc40*/  FMUL R2, R2, UR25 ;  /* 0x0000001902027c20 */ /* 0x000fe20008400000 */
[----:B------:R-:W-:Y:S01]  /*dc50*/  F2FP.SATFINITE.E5M2.F32.PACK_AB_MERGE_C R5, RZ, R5, RZ ;  /* 0x00000005ff05723e */ /* 0x000fe200048060ff */
[----:B------:R1:W-:Y:S01]  /*dc60*/  @!P3 STG.E.U8 desc[UR20][R26.64+0x70], R31 ;  /* 0x0000701f1a00b986 */ /* 0x0003e2000c101114 */
[----:B------:R-:W-:Y:S01]  /*dc70*/  ISETP.LT.OR P3, PT, R34, 0x79, !P0 ;  /* 0x000000792200780c */ /* 0x000fe20004761670 */
[----:B------:R-:W-:Y:S01]  /*dc80*/  FMUL R3, R3, UR25 ;  /* 0x0000001903037c20 */ /* 0x000fe20008400000 */
[----:B------:R-:W-:Y:S01]  /*dc90*/  FMUL R4, R4, UR25 ;  /* 0x0000001904047c20 */ /* 0x000fe20008400000 */
[----:B------:R-:W-:Y:S01]  /*dca0*/  @!P4 STG.E.U8 desc[UR20][R26.64+0x71], R167 ;  /* 0x000071a71a00c986 */ /* 0x000fe2000c101114 */
[----:B------:R-:W-:-:S03]  /*dcb0*/  ISETP.LT.OR P4, PT, R34, 0x7a, !P0 ;  /* 0x0000007a2200780c */ /* 0x000fc60004781670 */
[----:B------:R-:W-:Y:S01]  /*dcc0*/  @!P6 STG.E.U8 desc[UR20][R24.64+0x79], R165 ;  /* 0x000079a51800e986 */ /* 0x000fe2000c101114 */
[----:B------:R-:W-:Y:S02]  /*dcd0*/  ISETP.LT.OR P6, PT, R34, 0x82, !P1 ;  /* 0x000000822200780c */ /* 0x000fe40004fc1670 */
[----:B0-----:R-:W-:Y:S01]  /*dce0*/  F2FP.SATFINITE.E5M2.F32.PACK_AB_MERGE_C R29, RZ, R166, RZ ;  /* 0x000000a6ff1d723e */ /* 0x001fe200048060ff */
[----:B------:R-:W4:Y:S01]  /*dcf0*/  LDL.LU R220, [R1+0x14] ;  /* 0x0000140001dc7983 */ /* 0x000f220000300800 */
[----:B-1----:R-:W-:-:S03]  /*dd00*/  F2FP.SATFINITE.E5M2.F32.PACK_AB_MERGE_C R31, RZ, R160, RZ ;  /* 0x000000a0ff1f723e */ /* 0x002fc600048060ff */
[----:B------:R0:W-:Y:S01]  /*dd10*/  @!P5 STG.E.U8 desc[UR20][R24.64+0x78], R29 ;  /* 0x0000781d1800d986 */ /* 0x0001e2000c101114 */
[----:B------:R-:W-:-:S03]  /*dd20*/  ISETP.LT.OR P5, PT, R34, 0x81, !P1 ;  /* 0x000000812200780c */ /* 0x000fc60004fa1670 */
[----:B------:R1:W-:Y:S01]  /*dd30*/  @!P3 STG.E.U8 desc[UR20][R26.64+0x78], R33 ;  /* 0x000078211a00b986 */ /* 0x0003e2000c101114 */
[----:B------:R-:W-:-:S03]  /*dd40*/  ISETP.LT.OR P3, PT, R34, 0x81, !P0 ;  /* 0x000000812200780c */ /* 0x000fc60004761670 */
        /* <DEDUP_REMOVED lines=26> */
[----:B0-----:R-:W-:Y:S02]  /*def0*/  F2FP.SATFINITE.E5M2.F32.PACK_AB_MERGE_C R29, RZ, R154, RZ ;  /* 0x0000009aff1d723e */ /* 0x001fe400048060ff */
[----:B-1----:R-:W-:-:S03]  /*df00*/  F2FP.SATFINITE.E5M2.F32.PACK_AB_MERGE_C R33, RZ, R20, RZ ;  /* 0x00000014ff21723e */ /* 0x002fc600048060ff */
[----:B------:R0:W-:Y:S01]  /*df10*/  @!P5 STG.E.U8 desc[UR20][R24.64+0x90], R29 ;  /* 0x0000901d1800d986 */ /* 0x0001e2000c101114 */
[----:B------:R-:W-:-:S03]  /*df20*/  ISETP.LT.OR P5, PT, R34, 0x99, !P1 ;  /* 0x000000992200780c */ /* 0x000fc60004fa1670 */
[----:B------:R-:W-:Y:S01]  /*df30*/  @!P3 STG.E.U8 desc[UR20][R26.64+0x90], R31 ;  /* 0x0000901f1a00b986 */ /* 0x000fe2000c101114 */
[----:B------:R-:W-:-:S03]  /*df40*/  ISETP.LT.OR P3, PT, R34, 0x99, !P0 ;  /* 0x000000992200780c */ /* 0x000fc60004761670 */
[----:B------:R1:W-:Y:S01]  /*df50*/  @!P4 STG.E.U8 desc[UR20][R26.64+0x91], R23 ;  /* 0x000091171a00c986 */ /* 0x0003e2000c101114 */
[----:B------:R-:W-:-:S03]  /*df60*/  ISETP.LT.OR P4, PT, R34, 0x9a, !P0 ;  /* 0x0000009a2200780c */ /* 0x000fc60004781670 */
[----:B------:R2:W-:Y:S01]  /*df70*/  @!P6 STG.E.U8 desc[UR20][R24.64+0x99], R21 ;  /* 0x000099151800e986 */ /* 0x0005e2000c101114 */
[----:B------:R-:W-:Y:S02]  /*df80*/  ISETP.LT.OR P6, PT, R34, 0xa2, !P1 ;  /* 0x000000a22200780c */ /* 0x000fe40004fc1670 */
[----:B0-----:R-:W-:-:S05]  /*df90*/  F2FP.SATFINITE.E5M2.F32.PACK_AB_MERGE_C R29, RZ, R22, RZ ;  /* 0x00000016ff1d723e */ /* 0x001fca00048060ff */
[----:B------:R-:W-:Y:S01]  /*dfa0*/  @!P5 STG.E.U8 desc[UR20][R24.64+0x98], R29 ;  /* 0x0000981d1800d986 */ /* 0x000fe2000c101114 */
[C---:B------:R-:W-:Y:S02]  /*dfb0*/  ISETP.LT.OR P5, PT, R34.reuse, 0xa1, !P1 ;  /* 0x000000a12200780c */ /* 0x040fe40004fa1670 */
[----:B-1----:R-:W-:Y:S01]  /*dfc0*/  F2FP.SATFINITE.E5M2.F32.PACK_AB_MERGE_C R23, RZ, R18, RZ ;  /* 0x00000012ff17723e */ /* 0x002fe200048060ff */
[----:B------:R-:W-:Y:S01]  /*dfd0*/  @!P3 STG.E.U8 desc[UR20][R26.64+0x98], R33 ;  /* 0x000098211a00b986 */ /* 0x000fe2000c101114 */
[C---:B------:R-:W-:Y:S02]  /*dfe0*/  ISETP.LT.OR P3, PT, R34.reuse, 0xa1, !P0 ;  /* 0x000000a12200780c */ /* 0x040fe40004761670 */
[----:B--2---:R-:W-:Y:S01]  /*dff0*/  F2FP.SATFINITE.E5M2.F32.PACK_AB_MERGE_C R21, RZ, R16, RZ ;  /* 0x00000010ff15723e */ /* 0x004fe200048060ff */
[----:B------:R0:W-:Y:S01]  /*e000*/  @!P4 STG.E.U8 desc[UR20][R26.64+0x99], R19 ;  /* 0x000099131a00c986 */ /* 0x0001e2000c101114 */
[----:B------:R-:W-:-:S03]  /*e010*/  ISETP.LT.OR P4, PT, R34, 0xa2, !P0 ;  /* 0x000000a22200780c */ /* 0x000fc60004781670 */
[----:B------:R1:W-:Y:S01]  /*e020*/  @!P6 STG.E.U8 desc[UR20][R24.64+0xa1], R17 ;  /* 0x0000a1111800e986 */ /* 0x0003e2000c101114 */
[----:B------:R-:W-:-:S03]  /*e030*/  ISETP.LT.OR P6, PT, R34, 0xaa, !P1 ;  /* 0x000000aa2200780c */ /* 0x000fc60004fc1670 */
[----:B------:R-:W-:Y:S01]  /*e040*/  @!P5 STG.E.U8 desc[UR20][R24.64+0xa0], R23 ;  /* 0x0000a0171800d986 */ /* 0x000fe2000c101114 */
[----:B------:R-:W-:-:S03]  /*e050*/  ISETP.LT.OR P5, PT, R34, 0xa9, !P1 ;  /* 0x000000a92200780c */ /* 0x000fc60004fa1670 */
[----:B------:R-:W-:Y:S01]  /*e060*/  @!P3 STG.E.U8 desc[UR20][R26.64+0xa0], R21 ;  /* 0x0000a0151a00b986 */ /* 0x000fe2000c101114 */
[C---:B------:R-:W-:Y:S02]  /*e070*/  ISETP.LT.OR P3, PT, R34.reuse, 0xa9, !P0 ;  /* 0x000000a92200780c */ /* 0x040fe40004761670 */
[----:B0-----:R-:W-:Y:S01]  /*e080*/  F2FP.SATFINITE.E5M2.F32.PACK_AB_MERGE_C R19, RZ, R14, RZ ;  /* 0x0000000eff13723e */ /* 0x001fe200048060ff */
[----:B------:R0:W-:Y:S01]  /*e090*/  @!P4 STG.E.U8 desc[UR20][R26.64+0xa1], R15 ;  /* 0x0000a10f1a00c986 */ /* 0x0001e2000c101114 */
[C---:B------:R-:W-:Y:S02]  /*e0a0*/  ISETP.LT.OR P4, PT, R34.reuse, 0xaa, !P0 ;  /* 0x000000aa2200780c */ /* 0x040fe40004781670 */
[----:B-1----:R-:W-:Y:S01]  /*e0b0*/  F2FP.SATFINITE.E5M2.F32.PACK_AB_MERGE_C R17, RZ, R12, RZ ;  /* 0x0000000cff11723e */ /* 0x002fe200048060ff */
        /* <DEDUP_REMOVED lines=15> */
[----:B0-----:R-:W-:Y:S02]  /*e1b0*/  F2FP.SATFINITE.E5M2.F32.PACK_AB_MERGE_C R11, RZ, R6, RZ ;  /* 0x00000006ff0b723e */ /* 0x001fe400048060ff */
[C---:B------:R-:W-:Y:S01]  /*e1c0*/  ISETP.LT.OR P3, PT, R34.reuse, 0xb9, !P0 ;  /* 0x000000b92200780c */ /* 0x040fe20004761670 */
[----:B------:R0:W-:Y:S01]  /*e1d0*/  @!P4 STG.E.U8 desc[UR20][R26.64+0xb1], R7 ;  /* 0x0000b1071a00c986 */ /* 0x0001e2000c101114 */
[----:B-1----:R-:W-:Y:S02]  /*e1e0*/  F2FP.SATFINITE.E5M2.F32.PACK_AB_MERGE_C R9, RZ, R4, RZ ;  /* 0x00000004ff09723e */ /* 0x002fe400048060ff */
[C---:B------:R-:W-:Y:S01]  /*e1f0*/  ISETP.LT.OR P4, PT, R34.reuse, 0xba, !P0 ;  /* 0x000000ba2200780c */ /* 0x040fe20004781670 */
[----:B------:R1:W-:Y:S04]  /*e200*/  @!P6 STG.E.U8 desc[UR20][R24.64+0xb9], R5 ;  /* 0x0000b9051800e986 */ /* 0x0003e8000c101114 */
[----:B------:R2:W-:Y:S01]  /*e210*/  @!P5 STG.E.U8 desc[UR20][R24.64+0xb8], R11 ;  /* 0x0000b80b1800d986 */ /* 0x0005e2000c101114 */
[----:B------:R-:W-:Y:S01]  /*e220*/  FMUL R4, R227, UR25 ;  /* 0x00000019e3047c20 */ /* 0x000fe20008400000 */
[----:B------:R-:W-:-:S02]  /*e230*/  ISETP.LT.OR P5, PT, R34, 0xc1, !P1 ;  /* 0x000000c12200780c */ /* 0x000fc40004fa1670 */
[----:B0-----:R-:W-:Y:S02]  /*e240*/  F2FP.SATFINITE.E5M2.F32.PACK_AB_MERGE_C R7, RZ, R3, RZ ;  /* 0x00000003ff07723e */ /* 0x001fe400048060ff */
[----:B-1----:R-:W-:Y:S01]  /*e250*/  F2FP.SATFINITE.E5M2.F32.PACK_AB_MERGE_C R5, RZ, R0, RZ ;  /* 0x00000000ff05723e */ /* 0x002fe200048060ff */
[----:B---3--:R-:W-:Y:S01]  /*e260*/  FMUL R0, R222, UR25 ;  /* 0x00000019de007c20 */ /* 0x008fe20008400000 */
[----:B------:R-:W-:Y:S01]  /*e270*/  ISETP.LT.OR P6, PT, R34, 0xc2, !P1 ;  /* 0x000000c22200780c */ /* 0x000fe20004fc1670 */
[----:B------:R-:W3:Y:S01]  /*e280*/  LDL.LU R222, [R1+0x20] ;  /* 0x0000200001de7983 */ /* 0x000ee20000300800 */
[----:B--2---:R-:W-:Y:S02]  /*e290*/  F2FP.SATFINITE.E5M2.F32.PACK_AB_MERGE_C R11, RZ, R2, RZ ;  /* 0x00000002ff0b723e */ /* 0x004fe400048060ff */
[----:B------:R-:W-:Y:S01]  /*e2a0*/  F2FP.SATFINITE.E5M2.F32.PACK_AB_MERGE_C R13, RZ, R0, RZ ;  /* 0x00000000ff0d723e */ /* 0x000fe200048060ff */
[----:B----4-:R-:W-:Y:S01]  /*e2b0*/  FMUL R0, R224, UR25 ;  /* 0x00000019e0007c20 */ /* 0x010fe20008400000 */
[----:B------:R-:W-:Y:S01]  /*e2c0*/  FMUL R2, R225, UR25 ;  /* 0x00000019e1027c20 */ /* 0x000fe20008400000 */
[----:B------:R-:W2:Y:S04]  /*e2d0*/  LDL.LU R224, [R1+0x24] ;  /* 0x0000240001e07983 */ /* 0x000ea80000300800 */
[----:B------:R-:W4:Y:S01]  /*e2e0*/  LDL.LU R225, [R1+0x28] ;  /* 0x0000280001e17983 */ /* 0x000f220000300800 */
[----:B------:R-:W-:-:S03]  /*e2f0*/  FMUL R3, R226, UR25 ;  /* 0x00000019e2037c20 */ /* 0x000fc60008400000 */
[----:B------:R-:W4:Y:S04]  /*e300*/  LDL.LU R226, [R1+0x2c] ;  /* 0x00002c0001e27983 */ /* 0x000f280000300800 */
[----:B------:R-:W4:Y:S04]  /*e310*/  LDL.LU R227, [R1+0x30] ;  /* 0x0000300001e37983 */ /* 0x000f280000300800 */
[----:B------:R-:W-:Y:S01]  /*e320*/  @!P3 STG.E.U8 desc[UR20][R26.64+0xb8], R9 ;  /* 0x0000b8091a00b986 */ /* 0x000fe2000c101114 */
[----:B------:R-:W-:-:S03]  /*e330*/  ISETP.LT.OR P3, PT, R34, 0xc1, !P0 ;  /* 0x000000c12200780c */ /* 0x000fc60004761670 */
[----:B------:R0:W-:Y:S01]  /*e340*/  @!P4 STG.E.U8 desc[UR20][R26.64+0xb9], R7 ;  /* 0x0000b9071a00c986 */ /* 0x0001e2000c101114 */
[----:B------:R-:W-:-:S03]  /*e350*/  ISETP.LT.OR P4, PT, R34, 0xc2, !P0 ;  /* 0x000000c22200780c */ /* 0x000fc60004781670 */
[----:B------:R-:W-:Y:S01]  /*e360*/  @!P5 STG.E.U8 desc[UR20][R24.64+0xc0], R11 ;  /* 0x0000c00b1800d986 */ /* 0x000fe2000c101114 */
[----:B------:R-:W-:-:S03]  /*e370*/  ISETP.LT.OR P5, PT, R34, 0xc9, !P1 ;  /* 0x000000c92200780c */ /* 0x000fc60004fa1670 */
[----:B------:R1:W-:Y:S01]  /*e380*/  @!P6 STG.E.U8 desc[UR20][R24.64+0xc1], R5 ;  /* 0x0000c1051800e986 */ /* 0x0003e2000c101114 */
[----:B0-----:R-:W-:-:S03]  /*e390*/  F2FP.SATFINITE.E5M2.F32.PACK_AB_MERGE_C R7, RZ, R0, RZ ;  /* 0x00000000ff07723e */ /* 0x001fc600048060ff */
[----:B------:R-:W-:Y:S01]  /*e3a0*/  @!P3 STG.E.U8 desc[UR20][R26.64+0xc0], R13 ;  /* 0x0000c00d1a00b986 */ /* 0x000fe2000c101114 */
[C---:B------:R-:W-:Y:S02]  /*e3b0*/  ISETP.LT.OR P6, PT, R34.reuse, 0xca, !P1 ;  /* 0x000000ca2200780c */ /* 0x040fe40004fc1670 */
[----:B-1----:R-:W-:Y:S01]  /*e3c0*/  F2FP.SATFINITE.E5M2.F32.PACK_AB_MERGE_C R5, RZ, R2, RZ ;  /* 0x00000002ff05723e */ /* 0x002fe200048060ff */
[----:B------:R0:W-:Y:S01]  /*e3d0*/  @!P4 STG.E.U8 desc[UR20][R26.64+0xc1], R7 ;  /* 0x0000c1071a00c986 */ /* 0x0001e2000c101114 */
[C---:B------:R-:W-:Y:S02]  /*e3e0*/  ISETP.LT.OR P3, PT, R34.reuse, 0xc9, !P0 ;  /* 0x000000c92200780c */ /* 0x040fe40004761670 */
[C---:B------:R-:W-:Y:S01]  /*e3f0*/  ISETP.LT.OR P4, PT, R34.reuse, 0xca, !P0 ;  /* 0x000000ca2200780c */ /* 0x040fe20004781670 */
[----:B------:R1:W-:Y:S01]  /*e400*/  @!P5 STG.E.U8 desc[UR20][R24.64+0xc8], R5 ;  /* 0x0000c8051800d986 */ /* 0x0003e2000c101114 */
[----:B------:R-:W-:Y:S02]  /*e410*/  ISETP.LT.OR P5, PT, R34, 0xd1, !P1 ;  /* 0x000000d12200780c */ /* 0x000fe40004fa1670 */
[----:B------:R-:W-:-:S02]  /*e420*/  F2FP.SATFINITE.E5M2.F32.PACK_AB_MERGE_C R9, RZ, R3, RZ ;  /* 0x00000003ff09723e */ /* 0x000fc400048060ff */
[----:B------:R-:W-:-:S03]  /*e430*/  F2FP.SATFINITE.E5M2.F32.PACK_AB_MERGE_C R11, RZ, R4, RZ ;  /* 0x00000004ff0b723e */ /* 0x000fc600048060ff */
[----:B------:R1:W-:Y:S04]  /*e440*/  @!P6 STG.E.U8 desc[UR20][R24.64+0xc9], R9 ;  /* 0x0000c9091800e986 */ /* 0x0003e8000c101114 */
[----:B------:R-:W-:Y:S01]  /*e450*/  @!P3 STG.E.U8 desc[UR20][R26.64+0xc8], R11 ;  /* 0x0000c80b1a00b986 */ /* 0x000fe2000c101114 */
[----:B------:R-:W-:-:S03]  /*e460*/  FMUL R0, R220, UR25 ;  /* 0x00000019dc007c20 */ /* 0x000fc60008400000 */
[----:B------:R-:W4:Y:S02]  /*e470*/  LDL.LU R220, [R1+0x34] ;  /* 0x0000340001dc7983 */ /* 0x000f240000300800 */
[----:B0-----:R-:W-:Y:S01]  /*e480*/  F2FP.SATFINITE.E5M2.F32.PACK_AB_MERGE_C R7, RZ, R0, RZ ;  /* 0x00000000ff07723e */ /* 0x001fe200048060ff */
[----:B------:R-:W-:Y:S02]  /*e490*/  FMUL R2, R221, UR25 ;  /* 0x00000019dd027c20 */ /* 0x000fe40008400000 */
[----:B------:R-:W4:Y:S03]  /*e4a0*/  LDL.LU R221, [R1+0x38] ;  /* 0x0000380001dd7983 */ /* 0x000f260000300800 */
[----:B-1----:R-:W-:Y:S01]  /*e4b0*/  F2FP.SATFINITE.E5M2.F32.PACK_AB_MERGE_C R5, RZ, R2, RZ ;  /* 0x00000002ff05723e */ /* 0x002fe200048060ff */
[----:B------:R-:W-:Y:S04]  /*e4c0*/  @!P4 STG.E.U8 desc[UR20][R26.64+0xc9], R7 ;  /* 0x0000c9071a00c986 */ /* 0x000fe8000c101114 */
[----:B------:R0:W-:Y:S01]  /*e4d0*/  @!P5 STG.E.U8 desc[UR20][R24.64+0xd0], R5 ;  /* 0x0000d0051800d986 */ /* 0x0001e2000c101114 */
[----:B------:R-:W-:-:S03]  /*e4e0*/  FMUL R3, R223, UR25 ;  /* 0x00000019df037c20 */ /* 0x000fc60008400000 */
[----:B------:R-:W4:Y:S02]  /*e4f0*/  LDL.LU R223, [R1+0x3c] ;  /* 0x00003c0001df7983 */ /* 0x000f240000300800 */
[----:B------:R-:W-:Y:S01]  /*e500*/  F2FP.SATFINITE.E5M2.F32.PACK_AB_MERGE_C R9, RZ, R3, RZ ;  /* 0x00000003ff09723e */ /* 0x000fe200048060ff */
[----:B---3--:R-:W-:Y:S02]  /*e510*/  FMUL R0, R222, UR25 ;  /* 0x00000019de007c20 */ /* 0x008fe40008400000 */
[----:B------:R-:W3:Y:S03]  /*e520*/  LDL.LU R222, [R1+0x40] ;  /* 0x0000400001de7983 */ /* 0x000ee60000300800 */
[----:B------:R-:W-:Y:S01]  /*e530*/  F2FP.SATFINITE.E5M2.F32.PACK_AB_MERGE_C R13, RZ, R0, RZ ;  /* 0x00000000ff0d723e */ /* 0x000fe200048060ff */
[----:B--2---:R-:W-:Y:S02]  /*e540*/  FMUL R2, R224, UR25 ;  /* 0x00000019e0027c20 */ /* 0x004fe40008400000 */
[----:B------:R-:W2:Y:S01]  /*e550*/  LDL.LU R224, [R1+0x44] ;  /* 0x0000440001e07983 */ /* 0x000ea20000300800 */
[----:B----4-:R-:W-:-:S03]  /*e560*/  FMUL R0, R225, UR25 ;  /* 0x00000019e1007c20 */ /* 0x010fc60008400000 */
[----:B------:R-:W4:Y:S01]  /*e570*/  LDL.LU R225, [R1+0x48] ;  /* 0x0000480001e17983 */ /* 0x000f220000300800 */
[----:B------:R-:W-:Y:S01]  /*e580*/  FMUL R3, R226, UR25 ;  /* 0x00000019e2037c20 */ /* 0x000fe20008400000 */
[----:B0-----:R-:W-:Y:S02]  /*e590*/  F2FP.SATFINITE.E5M2.F32.PACK_AB_MERGE_C R5, RZ, R0, RZ ;  /* 0x00000000ff05723e */ /* 0x001fe400048060ff */
[----:B------:R-:W4:Y:S01]  /*e5a0*/  LDL.LU R226, [R1+0x4c] ;  /* 0x00004c0001e27983 */ /* 0x000f220000300800 */
[----:B------:R-:W-:-:S03]  /*e5b0*/  FMUL R0, R227, UR25 ;  /* 0x00000019e3007c20 */ /* 0x000fc60008400000 */
[----:B------:R-:W4:Y:S01]  /*e5c0*/  LDL.LU R227, [R1+0x50] ;  /* 0x0000500001e37983 */ /* 0x000f220000300800 */
[C---:B------:R-:W-:Y:S02]  /*e5d0*/  ISETP.LT.OR P6, PT, R34.reuse, 0xd2, !P1 ;  /* 0x000000d22200780c */ /* 0x040fe40004fc1670 */
[C---:B------:R-:W-:Y:S01]  /*e5e0*/  ISETP.LT.OR P4, PT, R34.reuse, 0xd2, !P0 ;  /* 0x000000d22200780c */ /* 0x040fe20004781670 */
[----:B------:R-:W4:Y:S01]  /*e5f0*/  LDL.LU R218, [R1+0x54] ;  /* 0x0000540001da7983 */ /* 0x000f220000300800 */
[C---:B------:R-:W-:Y:S02]  /*e600*/  ISETP.LT.OR P3, PT, R34.reuse, 0xd1, !P0 ;  /* 0x000000d12200780c */ /* 0x040fe40004761670 */
[----:B------:R-:W-:Y:S02]  /*e610*/  ISETP.LT.OR P5, PT, R34, 0xd9, !P1 ;  /* 0x000000d92200780c */ /* 0x000fe40004fa1670 */
[----:B------:R-:W-:Y:S02]  /*e620*/  F2FP.SATFINITE.E5M2.F32.PACK_AB_MERGE_C R7, RZ, R2, RZ ;  /* 0x00000002ff07723e */ /* 0x000fe400048060ff */
[----:B------:R-:W-:-:S03]  /*e630*/  F2FP.SATFINITE.E5M2.F32.PACK_AB_MERGE_C R11, RZ, R0, RZ ;  /* 0x00000000ff0b723e */ /* 0x000fc600048060ff */
[----:B------:R0:W-:Y:S01]  /*e640*/  @!P6 STG.E.U8 desc[UR20][R24.64+0xd1], R9 ;  /* 0x0000d1091800e986 */ /* 0x0001e2000c101114 */
[----:B------:R-:W-:-:S03]  /*e650*/  ISETP.LT.OR P6, PT, R34, 0xda, !P1 ;  /* 0x000000da2200780c */ /* 0x000fc60004fc1670 */
[----:B------:R-:W-:Y:S01]  /*e660*/  @!P4 STG.E.U8 desc[UR20][R26.64+0xd1], R7 ;  /* 0x0000d1071a00c986 */ /* 0x000fe2000c101114 */
[----:B------:R-:W-:-:S03]  /*e670*/  ISETP.LT.OR P4, PT, R34, 0xda, !P0 ;  /* 0x000000da2200780c */ /* 0x000fc60004781670 */
[----:B------:R-:W-:Y:S01]  /*e680*/  @!P3 STG.E.U8 desc[UR20][R26.64+0xd0], R13 ;  /* 0x0000d00d1a00b986 */ /* 0x000fe2000c101114 */
[----:B0-----:R-:W-:-:S03]  /*e690*/  F2FP.SATFINITE.E5M2.F32.PACK_AB_MERGE_C R9, RZ, R3, RZ ;  /* 0x00000003ff09723e */ /* 0x001fc600048060ff */
[----:B------:R0:W-:Y:S04]  /*e6a0*/  @!P5 STG.E.U8 desc[UR20][R24.64+0xd8], R5 ;  /* 0x0000d8051800d986 */ /* 0x0001e8000c101114 */
[----:B------:R1:W-:Y:S01]  /*e6b0*/  @!P6 STG.E.U8 desc[UR20][R24.64+0xd9], R9 ;  /* 0x0000d9091800e986 */ /* 0x0003e2000c101114 */
[----:B------:R-:W-:-:S03]  /*e6c0*/  FMUL R0, R220, UR25 ;  /* 0x00000019dc007c20 */ /* 0x000fc60008400000 */
[----:B------:R-:W4:Y:S02]  /*e6d0*/  LDL.LU R220, [R1+0x58] ;  /* 0x0000580001dc7983 */ /* 0x000f240000300800 */
[----:B0-----:R-:W-:Y:S01]  /*e6e0*/  F2FP.SATFINITE.E5M2.F32.PACK_AB_MERGE_C R5, RZ, R0, RZ ;  /* 0x00000000ff05723e */ /* 0x001fe200048060ff */
[----:B------:R-:W-:Y:S02]  /*e6f0*/  FMUL R2, R221, UR25 ;  /* 0x00000019dd027c20 */ /* 0x000fe40008400000 */
[----:B------:R-:W4:Y:S03]  /*e700*/  LDL.LU R221, [R1+0x5c] ;  /* 0x00005c0001dd7983 */ /* 0x000f260000300800 */
[----:B------:R-:W-:Y:S01]  /*e710*/  F2FP.SATFINITE.E5M2.F32.PACK_AB_MERGE_C R7, RZ, R2, RZ ;  /* 0x00000002ff07723e */ /* 0x000fe200048060ff */
[----:B------:R0:W-:Y:S01]  /*e720*/  @!P4 STG.E.U8 desc[UR20][R26.64+0xd9], R5 ;  /* 0x0000d9051a00c986 */ /* 0x0001e2000c101114 */
[----:B------:R-:W-:-:S03]  /*e730*/  FMUL R3, R223, UR25 ;  /* 0x00000019df037c20 */ /* 0x000fc60008400000 */
[----:B------:R-:W4:Y:S02]  /*e740*/  LDL.LU R223, [R1+0x60] ;  /* 0x0000600001df7983 */ /* 0x000f240000300800 */
[----:B-1----:R-:W-:Y:S01]  /*e750*/  F2FP.SATFINITE.E5M2.F32.PACK_AB_MERGE_C R9, RZ, R3, RZ ;  /* 0x00000003ff09723e */ /* 0x002fe200048060ff */
[----:B---3--:R-:W-:Y:S02]  /*e760*/  FMUL R4, R222, UR25 ;  /* 0x00000019de047c20 */ /* 0x008fe40008400000 */
[----:B------:R-:W3:Y:S01]  /*e770*/  LDL.LU R222, [R1+0x64] ;  /* 0x0000640001de7983 */ /* 0x000ee20000300800 */
[----:B--2---:R-:W-:-:S03]  /*e780*/  FMUL R0, R224, UR25 ;  /* 0x00000019e0007c20 */ /* 0x004fc60008400000 */
[----:B------:R-:W2:Y:S01]  /*e790*/  LDL.LU R224, [R1+0x68] ;  /* 0x0000680001e07983 */ /* 0x000ea20000300800 */
[----:B----4-:R-:W-:Y:S01]  /*e7a0*/  FMUL R2, R225, UR25 ;  /* 0x00000019e1027c20 */ /* 0x010fe20008400000 */
[----:B0-----:R-:W-:Y:S02]  /*e7b0*/  F2FP.SATFINITE.E5M2.F32.PACK_AB_MERGE_C R5, RZ, R0, RZ ;  /* 0x00000000ff05723e */ /* 0x001fe400048060ff */
[----:B------:R-:W4:Y:S01]  /*e7c0*/  LDL.LU R225, [R1+0x6c] ;  /* 0x00006c0001e17983 */ /* 0x000f220000300800 */
[----:B------:R-:W-:-:S03]  /*e7d0*/  FMUL R3, R226, UR25 ;  /* 0x00000019e2037c20 */ /* 0x000fc60008400000 */
[----:B------:R-:W4:Y:S01]  /*e7e0*/  LDL.LU R226, [R1+0x70] ;  /* 0x0000700001e27983 */ /* 0x000f220000300800 */
[----:B------:R-:W-:-:S03]  /*e7f0*/  FMUL R0, R227, UR25 ;  /* 0x00000019e3007c20 */ /* 0x000fc60008400000 */
[----:B------:R-:W4:Y:S01]  /*e800*/  LDL.LU R227, [R1+0x74] ;  /* 0x0000740001e37983 */ /* 0x000f220000300800 */
[C---:B------:R-:W-:Y:S02]  /*e810*/  ISETP.LT.OR P3, PT, R34.reuse, 0xd9, !P0 ;  /* 0x000000d92200780c */ /* 0x040fe40004761670 */
[C---:B------:R-:W-:Y:S02]  /*e820*/  ISETP.LT.OR P5, PT, R34.reuse, 0xe1, !P1 ;  /* 0x000000e12200780c */ /* 0x040fe40004fa1670 */
[C---:B------:R-:W-:Y:S02]  /*e830*/  ISETP.LT.OR P6, PT, R34.reuse, 0xe2, !P1 ;  /* 0x000000e22200780c */ /* 0x040fe40004fc1670 */
[----:B------:R-:W-:-:S07]  /*e840*/  ISETP.LT.OR P4, PT, R34, 0xe2, !P0 ;  /* 0x000000e22200780c */ /* 0x000fce0004781670 */
[----:B------:R-:W-:Y:S01]  /*e850*/  @!P3 STG.E.U8 desc[UR20][R26.64+0xd8], R11 ;  /* 0x0000d80b1a00b986 */ /* 0x000fe2000c101114 */
[----:B------:R-:W-:-:S03]  /*e860*/  ISETP.LT.OR P3, PT, R34, 0xe1, !P0 ;  /* 0x000000e12200780c */ /* 0x000fc60004761670 */
[----:B------:R0:W-:Y:S01]  /*e870*/  @!P5 STG.E.U8 desc[UR20][R24.64+0xe0], R7 ;  /* 0x0000e0071800d986 */ /* 0x0001e2000c101114 */
[----:B------:R-:W-:-:S03]  /*e880*/  ISETP.LT.OR P5, PT, R34, 0xe9, !P1 ;  /* 0x000000e92200780c */ /* 0x000fc60004fa1670 */
[----:B------:R1:W-:Y:S01]  /*e890*/  @!P6 STG.E.U8 desc[UR20][R24.64+0xe1], R9 ;  /* 0x0000e1091800e986 */ /* 0x0003e2000c101114 */
[----:B------:R-:W-:Y:S02]  /*e8a0*/  ISETP.LT.OR P6, PT, R34, 0xea, !P1 ;  /* 0x000000ea2200780c */ /* 0x000fe40004fc1670 */
[----:B------:R-:W-:Y:S01]  /*e8b0*/  F2FP.SATFINITE.E5M2.F32.PACK_AB_MERGE_C R13, RZ, R4, RZ ;  /* 0x00000004ff0d723e */ /* 0x000fe200048060ff */
[----:B------:R1:W-:Y:S01]  /*e8c0*/  @!P4 STG.E.U8 desc[UR20][R26.64+0xe1], R5 ;  /* 0x0000e1051a00c986 */ /* 0x0003e2000c101114 */
[----:B0-----:R-:W-:-:S03]  /*e8d0*/  F2FP.SATFINITE.E5M2.F32.PACK_AB_MERGE_C R7, RZ, R2, RZ ;  /* 0x00000002ff07723e */ /* 0x001fc600048060ff */
[----:B------:R-:W-:Y:S01]  /*e8e0*/  @!P3 STG.E.U8 desc[UR20][R26.64+0xe0], R13 ;  /* 0x0000e00d1a00b986 */ /* 0x000fe2000c101114 */
[----:B-1----:R-:W-:-:S03]  /*e8f0*/  F2FP.SATFINITE.E5M2.F32.PACK_AB_MERGE_C R9, RZ, R3, RZ ;  /* 0x00000003ff09723e */ /* 0x002fc600048060ff */
[----:B------:R0:W-:Y:S01]  /*e900*/  @!P5 STG.E.U8 desc[UR20][R24.64+0xe8], R7 ;  /* 0x0000e8071800d986 */ /* 0x0001e2000c101114 */
[C---:B------:R-:W-:Y:S02]  /*e910*/  ISETP.LT.OR P3, PT, R34.reuse, 0xe9, !P0 ;  /* 0x000000e92200780c */ /* 0x040fe40004761670 */
[C---:B------:R-:W-:Y:S01]  /*e920*/  ISETP.LT.OR P4, PT, R34.reuse, 0xea, !P0 ;  /* 0x000000ea2200780c */ /* 0x040fe20004781670 */
[----:B------:R1:W-:Y:S01]  /*e930*/  @!P6 STG.E.U8 desc[UR20][R24.64+0xe9], R9 ;  /* 0x0000e9091800e986 */ /* 0x0003e2000c101114 */
[----:B------:R-:W-:Y:S01]  /*e940*/  ISETP.LT.OR P5, PT, R34, 0xf1, !P1 ;  /* 0x000000f12200780c */ /* 0x000fe20004fa1670 */
[----:B------:R-:W-:Y:S01]  /*e950*/  FMUL R2, R218, UR25 ;  /* 0x00000019da027c20 */ /* 0x000fe20008400000 */
[----:B------:R-:W-:Y:S02]  /*e960*/  ISETP.LT.OR P6, PT, R34, 0xf2, !P1 ;  /* 0x000000f22200780c */ /* 0x000fe40004fc1670 */
[----:B------:R-:W-:Y:S02]  /*e970*/  F2FP.SATFINITE.E5M2.F32.PACK_AB_MERGE_C R11, RZ, R0, RZ ;  /* 0x00000000ff0b723e */ /* 0x000fe400048060ff */
[----:B------:R-:W-:-:S03]  /*e980*/  F2FP.SATFINITE.E5M2.F32.PACK_AB_MERGE_C R5, RZ, R2, RZ ;  /* 0x00000002ff05723e */ /* 0x000fc600048060ff */
[----:B------:R-:W-:Y:S01]  /*e990*/  @!P3 STG.E.U8 desc[UR20][R26.64+0xe8], R11 ;  /* 0x0000e80b1a00b986 */ /* 0x000fe2000c101114 */
[----:B------:R-:W-:-:S03]  /*e9a0*/  ISETP.LT.OR P3, PT, R34, 0xf1, !P0 ;  /* 0x000000f12200780c */ /* 0x000fc60004761670 */
[----:B------:R-:W-:Y:S01]  /*e9b0*/  @!P4 STG.E.U8 desc[UR20][R26.64+0xe9], R5 ;  /* 0x0000e9051a00c986 */ /* 0x000fe2000c101114 */
[C---:B------:R-:W-:Y:S02]  /*e9c0*/  ISETP.LT.OR P4, PT, R34.reuse, 0xf9, !P1 ;  /* 0x000000f92200780c */ /* 0x040fe40004f81670 */
[----:B------:R-:W-:Y:S01]  /*e9d0*/  ISETP.LT.OR P1, PT, R34, 0xfa, !P1 ;  /* 0x000000fa2200780c */ /* 0x000fe20004f21670 */
[----:B------:R-:W-:-:S05]  /*e9e0*/  FMUL R0, R220, UR25 ;  /* 0x00000019dc007c20 */ /* 0x000fca0008400000 */
[----:B0-----:R-:W-:-:S05]  /*e9f0*/  F2FP.SATFINITE.E5M2.F32.PACK_AB_MERGE_C R7, RZ, R0, RZ ;  /* 0x00000000ff07723e */ /* 0x001fca00048060ff */
[----:B------:R0:W-:Y:S01]  /*ea00*/  @!P5 STG.E.U8 desc[UR20][R24.64+0xf0], R7 ;  /* 0x0000f0071800d986 */ /* 0x0001e2000c101114 */
[----:B------:R-:W-:-:S05]  /*ea10*/  FMUL R3, R221, UR25 ;  /* 0x00000019dd037c20 */ /* 0x000fca0008400000 */
[----:B-1----:R-:W-:Y:S02]  /*ea20*/  F2FP.SATFINITE.E5M2.F32.PACK_AB_MERGE_C R9, RZ, R3, RZ ;  /* 0x00000003ff09723e */ /* 0x002fe400048060ff */
[----:B------:R-:W-:-:S03]  /*ea30*/  ISETP.LT.OR P5, PT, R34, 0xf2, !P0 ;  /* 0x000000f22200780c */ /* 0x000fc600047a1670 */
[----:B------:R1:W-:Y:S01]  /*ea40*/  @!P6 STG.E.U8 desc[UR20][R24.64+0xf1], R9 ;  /* 0x0000f1091800e986 */ /* 0x0003e2000c101114 */
[C---:B------:R-:W-:Y:S02]  /*ea50*/  ISETP.LT.OR P6, PT, R34.reuse, 0xf9, !P0 ;  /* 0x000000f92200780c */ /* 0x040fe400047c1670 */
[----:B------:R-:W-:Y:S01]  /*ea60*/  ISETP.LT.OR P0, PT, R34, 0xfa, !P0 ;  /* 0x000000fa2200780c */ /* 0x000fe20004701670 */
[----:B------:R-:W-:-:S05]  /*ea70*/  FMUL R0, R223, UR25 ;  /* 0x00000019df007c20 */ /* 0x000fca0008400000 */
[----:B------:R-:W-:-:S05]  /*ea80*/  F2FP.SATFINITE.E5M2.F32.PACK_AB_MERGE_C R13, RZ, R0, RZ ;  /* 0x00000000ff0d723e */ /* 0x000fca00048060ff */
[----:B------:R0:W-:Y:S01]  /*ea90*/  @!P3 STG.E.U8 desc[UR20][R26.64+0xf0], R13 ;  /* 0x0000f00d1a00b986 */ /* 0x0001e2000c101114 */
[----:B---3--:R-:W-:Y:S01]  /*eaa0*/  FMUL R0, R222, UR25 ;  /* 0x00000019de007c20 */ /* 0x008fe20008400000 */
[----:B--2---:R-:W-:Y:S01]  /*eab0*/  FMUL R2, R224, UR25 ;  /* 0x00000019e0027c20 */ /* 0x004fe20008400000 */
[----:B----4-:R-:W-:-:S03]  /*eac0*/  FMUL R3, R225, UR25 ;  /* 0x00000019e1037c20 */ /* 0x010fc60008400000 */
[----:B0-----:R-:W-:Y:S01]  /*ead0*/  F2FP.SATFINITE.E5M2.F32.PACK_AB_MERGE_C R7, RZ, R0, RZ ;  /* 0x00000000ff07723e */ /* 0x001fe200048060ff */
[----:B------:R-:W-:Y:S01]  /*eae0*/  FMUL R4, R226, UR25 ;  /* 0x00000019e2047c20 */ /* 0x000fe20008400000 */
[----:B------:R-:W-:Y:S01]  /*eaf0*/  FMUL R5, R227, UR25 ;  /* 0x00000019e3057c20 */ /* 0x000fe20008400000 */
[----:B-1----:R-:W-:Y:S02]  /*eb00*/  F2FP.SATFINITE.E5M2.F32.PACK_AB_MERGE_C R9, RZ, R2, RZ ;  /* 0x00000002ff09723e */ /* 0x002fe400048060ff */
[----:B------:R-:W-:Y:S02]  /*eb10*/  F2FP.SATFINITE.E5M2.F32.PACK_AB_MERGE_C R3, RZ, R3, RZ ;  /* 0x00000003ff03723e */ /* 0x000fe400048060ff */
[----:B------:R-:W-:Y:S02]  /*eb20*/  F2FP.SATFINITE.E5M2.F32.PACK_AB_MERGE_C R11, RZ, R4, RZ ;  /* 0x00000004ff0b723e */ /* 0x000fe400048060ff */
[----:B------:R-:W-:Y:S01]  /*eb30*/  F2FP.SATFINITE.E5M2.F32.PACK_AB_MERGE_C R5, RZ, R5, RZ ;  /* 0x00000005ff05723e */ /* 0x000fe200048060ff */
[----:B------:R0:W-:Y:S04]  /*eb40*/  @!P5 STG.E.U8 desc[UR20][R26.64+0xf1], R7 ;  /* 0x0000f1071a00d986 */ /* 0x0001e8000c101114 */
[----:B------:R0:W-:Y:S04]  /*eb50*/  @!P4 STG.E.U8 desc[UR20][R24.64+0xf8], R9 ;  /* 0x0000f8091800c986 */ /* 0x0001e8000c101114 */
[----:B------:R0:W-:Y:S04]  /*eb60*/  @!P1 STG.E.U8 desc[UR20][R24.64+0xf9], R3 ;  /* 0x0000f90318009986 */ /* 0x0001e8000c101114 */
[----:B------:R0:W-:Y:S04]  /*eb70*/  @!P6 STG.E.U8 desc[UR20][R26.64+0xf8], R11 ;  /* 0x0000f80b1a00e986 */ /* 0x0001e8000c101114 */
[----:B------:R0:W-:Y:S02]  /*eb80*/  @!P0 STG.E.U8 desc[UR20][R26.64+0xf9], R5 ;  /* 0x0000f9051a008986 */ /* 0x0001e4000c101114 */
.L_x_298:
[----:B------:R-:W-:Y:S05]  /*eb90*/  BSYNC B0 ;  /* 0x0000000000007941 */ /* 0x000fea0003800000 */
.L_x_40:
[----:B------:R-:W2:Y:S01]  /*eba0*/  LDL.LU R22, [R1+0x84] ;  /* 0x0000840001167983 */ /* 0x000ea20000300800 */
[----:B0-----:R-:W-:Y:S01]  /*ebb0*/  IMAD.U32 R3, RZ, RZ, UR18 ;  /* 0x00000012ff037e24 */ /* 0x001fe2000f8e00ff */
[----:B------:R-:W-:Y:S02]  /*ebc0*/  ULDC.64 UR6, c[0x0][0x650] ;  /* 0x0001940000067ab9 */ /* 0x000fe40000000a00 */
[----:B------:R-:W3:Y:S01]  /*ebd0*/  LDL.LU R19, [R1+0x88] ;  /* 0x0000880001137983 */ /* 0x000ee20000300800 */
[----:B-----5:R-:W-:Y:S01]  /*ebe0*/  IMAD.U32 R0, RZ, RZ, UR22 ;  /* 0x00000016ff007e24 */ /* 0x020fe2000f8e00ff */
[----:B------:R0:W-:Y:S01]  /*ebf0*/  SYNCS.ARRIVE.TRANS64.A1T0 RZ, [R3+UR29], RZ ;  /* 0x000000ff03ff79a7 */ /* 0x0001e2000810001d */
[----:B------:R-:W-:Y:S02]  /*ec00*/  IMAD.U32 R2, RZ, RZ, UR22 ;  /* 0x00000016ff027e24 */ /* 0x000fe4000f8e00ff */
[----:B------:R-:W-:Y:S02]  /*ec10*/  IMAD.MOV.U32 R4, RZ, RZ, -0x1 ;  /* 0xffffffffff047424 */ /* 0x000fe400078e00ff */
[----:B0-----:R-:W-:Y:S01]  /*ec20*/  IMAD.U32 R3, RZ, RZ, UR15 ;  /* 0x0000000fff037e24 */ /* 0x001fe2000f8e00ff */
[----:B---3--:R-:W-:-:S02]  /*ec30*/  LEA R19, P0, R0, R19, 0x1 ;  /* 0x0000001300137211 */ /* 0x008fc400078008ff */
[----:B------:R-:W-:Y:S02]  /*ec40*/  PRMT R0, RZ, 0x7610, R0 ;  /* 0x00007610ff007816 */ /* 0x000fe40000000000 */
[----:B--2---:R-:W-:Y:S01]  /*ec50*/  LEA.HI.X R22, R2, R22, R3, 0x1, P0 ;  /* 0x0000001602167211 */ /* 0x004fe200000f0c03 */
[----:B------:R-:W-:Y:S01]  /*ec60*/  IMAD.MOV.U32 R2, RZ, RZ, -0x1 ;  /* 0xffffffffff027424 */ /* 0x000fe200078e00ff */
[----:B------:R0:W-:Y:S01]  /*ec70*/  STL [R1+0x88], R19 ;  /* 0x0000881301007387 */ /* 0x0001e20000100800 */
[----:B------:R-:W-:Y:S01]  /*ec80*/  IMAD.MOV.U32 R3, RZ, RZ, -0x1 ;  /* 0xffffffffff037424 */ /* 0x000fe200078e00ff */
[----:B------:R-:W-:Y:S02]  /*ec90*/  ISETP.GE.U32.AND P0, PT, R19, UR6, PT ;  /* 0x0000000613007c0c */ /* 0x000fe4000bf06070 */
[----:B------:R0:W-:Y:S02]  /*eca0*/  STL [R1+0x84], R22 ;  /* 0x0000841601007387 */ /* 0x0001e40000100800 */
[----:B------:R-:W-:-:S02]  /*ecb0*/  ISETP.GE.U32.AND.EX P0, PT, R22, UR7, PT, P0 ;  /* 0x0000000716007c0c */ /* 0x000fc4000bf06100 */
[----:B------:R0:W-:Y:S04]  /*ecc0*/  STL [R1+0x8c], R4 ;  /* 0x00008c0401007387 */ /* 0x0001e80000100800 */
[----:B------:R0:W-:Y:S04]  /*ecd0*/  STL [R1+0x7c], R2 ;  /* 0x00007c0201007387 */ /* 0x0001e80000100800 */
[----:B------:R0:W-:Y:S03]  /*ece0*/  STL [R1+0x90], R3 ;  /* 0x0000900301007387 */ /* 0x0001e60000100800 */
[----:B------:R-:W-:Y:S05]  /*ecf0*/  @P0 BRA `(.L_x_299) ;  /* 0x0000000400740947 */ /* 0x000fea0003800000 */
[----:B------:R-:W2:Y:S01]  /*ed00*/  S2R R14, SR_CTAID.X ;  /* 0x00000000000e7919 */ /* 0x000ea20000002500 */
[----:B------:R-:W3:Y:S01]  /*ed10*/  LDC.64 R8, c[0x0][0x628] ;  /* 0x00018a00ff087b82 */ /* 0x000ee20000000a00 */
[----:B------:R-:W-:Y:S01]  /*ed20*/  ULDC UR6, c[0x0][0x150] ;  /* 0x0000540000067ab9 */ /* 0x000fe20000000800 */
[----:B------:R-:W-:Y:S01]  /*ed30*/  IMAD.MOV.U32 R6, RZ, RZ, R19 ;  /* 0x000000ffff067224 */ /* 0x000fe200078e0013 */
[----:B------:R-:W0:Y:S01]  /*ed40*/  S2R R16, SR_CTAID.Y ;  /* 0x0000000000107919 */ /* 0x000e220000002600 */
[----:B------:R-:W-:-:S04]  /*ed50*/  IMAD.MOV.U32 R7, RZ, RZ, R22 ;  /* 0x000000ffff077224 */ /* 0x000fc800078e0016 */
[----:B------:R-:W0:Y:S08]  /*ed60*/  LDC R17, c[0x0][0x144] ;  /* 0x00005100ff117b82 */ /* 0x000e300000000800 */
[----:B------:R-:W0:Y:S08]  /*ed70*/  LDC R10, c[0x0][0x630] ;  /* 0x00018c00ff0a7b82 */ /* 0x000e300000000800 */
[----:B------:R-:W0:Y:S01]  /*ed80*/  LDC.64 R12, c[0x0][0x620] ;  /* 0x00018800ff0c7b82 */ /* 0x000e220000000a00 */
[----:B---3--:R-:W-:-:S04]  /*ed90*/  ISETP.NE.U32.AND P0, PT, R8, RZ, PT ;  /* 0x000000ff0800720c */ /* 0x008fc80003f05070 */
[----:B------:R-:W-:Y:S02]  /*eda0*/  ISETP.NE.AND.EX P0, PT, R9, RZ, PT, P0 ;  /* 0x000000ff0900720c */ /* 0x000fe40003f05300 */
[----:B--2---:R-:W-:-:S05]  /*edb0*/  I2FP.F32.U32 R0, R14 ;  /* 0x0000000e00007245 */ /* 0x004fca0000201000 */
[----:B------:R-:W-:-:S04]  /*edc0*/  FMUL R0, R0, UR6 ;  /* 0x0000000600007c20 */ /* 0x000fc80008400000 */
[----:B------:R2:W3:Y:S02]  /*edd0*/  F2I.U32.TRUNC.NTZ R15, R0 ;  /* 0x00000000000f7305 */ /* 0x0004e4000020f000 */
[----:B------:R-:W-:Y:S05]  /*ede0*/  @!P0 BRA `(.L_x_300) ;  /* 0x0000000000288947 */ /* 0x000fea0003800000 */
[----:B--2---:R-:W2:Y:S02]  /*edf0*/  LDC R0, c[0x0][0x634] ;  /* 0x00018d00ff007b82 */ /* 0x004ea40000000800 */
[----:B--2---:R-:W-:-:S05]  /*ee00*/  IADD3 R7, P0, R19, R0, RZ ;  /* 0x0000000013077210 */ /* 0x004fca0007f1e0ff */
[----:B------:R-:W-:-:S04]  /*ee10*/  IMAD.X R11, RZ, RZ, R22, P0 ;  /* 0x000000ffff0b7224 */ /* 0x000fc800000e0616 */
[----:B0-----:R-:W-:-:S04]  /*ee20*/  IMAD.WIDE.U32 R2, R11, R8, RZ ;  /* 0x000000080b027225 */ /* 0x001fc800078e00ff */
[----:B------:R-:W-:-:S04]  /*ee30*/  IMAD.WIDE.U32 R4, P0, R7, R9, R2 ;  /* 0x0000000907047225 */ /* 0x000fc80007800002 */
[----:B------:R-:W-:-:S04]  /*ee40*/  IMAD.WIDE.U32 R2, R7, R8, RZ ;  /* 0x0000000807027225 */ /* 0x000fc800078e00ff */
[----:B------:R-:W-:Y:S01]  /*ee50*/  IMAD.X R7, RZ, RZ, RZ, P0 ;  /* 0x000000ffff077224 */ /* 0x000fe200000e06ff */
[----:B------:R-:W-:Y:S01]  /*ee60*/  IADD3 RZ, P0, R3, R4, RZ ;  /* 0x0000000403ff7210 */ /* 0x000fe20007f1e0ff */
[----:B------:R-:W-:-:S04]  /*ee70*/  IMAD.MOV.U32 R6, RZ, RZ, R5 ;  /* 0x000000ffff067224 */ /* 0x000fc800078e0005 */
[----:B------:R-:W-:-:S08]  /*ee80*/  IMAD.WIDE.U32.X R6, R11, R9, R6, P0 ;  /* 0x000000090b067225 */ /* 0x000fd000000e0406 */
.L_x_300:
[-CC-:B0-----:R-:W-:Y:S01]  /*ee90*/  SHF.R.U64 R11, R6, R10.reuse, R7.reuse ;  /* 0x0000000a060b7219 */ /* 0x181fe20000001207 */
[----:B------:R-:W0:Y:S01]  /*eea0*/  LDC.64 R20, c[0x0][0x640] ;  /* 0x00019000ff147b82 */ /* 0x000e220000000a00 */
[----:B--2---:R-:W-:Y:S01]  /*eeb0*/  SHF.R.U32.HI R0, RZ, R10, R7 ;  /* 0x0000000aff007219 */ /* 0x004fe20000011607 */
[----:B------:R-:W-:Y:S01]  /*eec0*/  IMAD.MOV.U32 R2, RZ, RZ, R19 ;  /* 0x000000ffff027224 */ /* 0x000fe200078e0013 */
[----:B------:R-:W-:Y:S01]  /*eed0*/  IADD3 R5, P0, RZ, -R11, RZ ;  /* 0x8000000bff057210 */ /* 0x000fe20007f1e0ff */
[----:B---3--:R-:W-:Y:S01]  /*eee0*/  IMAD.MOV R15, RZ, RZ, -R15 ;  /* 0x000000ffff0f7224 */ /* 0x008fe200078e0a0f */
[----:B------:R-:W-:Y:S01]  /*eef0*/  ULDC UR6, c[0x0][0x154] ;  /* 0x0000550000067ab9 */ /* 0x000fe20000000800 */
[----:B------:R-:W-:Y:S02]  /*ef00*/  IMAD.MOV.U32 R7, RZ, RZ, 0x1 ;  /* 0x00000001ff077424 */ /* 0x000fe400078e00ff */
[----:B------:R-:W2:Y:S01]  /*ef10*/  LDC R4, c[0x0][0x618] ;  /* 0x00018600ff047b82 */ /* 0x000ea20000000800 */
[----:B------:R-:W-:-:S02]  /*ef20*/  IMAD.X R3, RZ, RZ, ~R0, P0 ;  /* 0x000000ffff037224 */ /* 0x000fc400000e0e00 */
[----:B------:R-:W-:Y:S02]  /*ef30*/  IMAD R17, R17, R15, R14 ;  /* 0x0000000f11117224 */ /* 0x000fe400078e020e */
[-C--:B------:R-:W-:Y:S02]  /*ef40*/  IMAD R0, R3, R12.reuse, RZ ;  /* 0x0000000c03007224 */ /* 0x080fe400078e02ff */
[----:B------:R-:W-:Y:S01]  /*ef50*/  IMAD.MOV.U32 R3, RZ, RZ, R22 ;  /* 0x000000ffff037224 */ /* 0x000fe200078e0016 */
[----:B------:R-:W3:Y:S01]  /*ef60*/  LDC R6, c[0x0][0x608] ;  /* 0x00018200ff067b82 */ /* 0x000ee20000000800 */
[----:B------:R-:W-:-:S04]  /*ef70*/  IMAD.WIDE.U32 R2, R5, R12, R2 ;  /* 0x0000000c05027225 */ /* 0x000fc800078e0002 */
[----:B------:R-:W-:-:S03]  /*ef80*/  IMAD R5, R5, R13, R0 ;  /* 0x0000000d05057224 */ /* 0x000fc600078e0200 */
[----:B------:R-:W5:Y:S01]  /*ef90*/  LDC R18, c[0x0][0x658] ;  /* 0x00019600ff127b82 */ /* 0x000f620000000800 */
[----:B------:R-:W-:Y:S01]  /*efa0*/  I2FP.F32.U32 R0, R16 ;  /* 0x0000001000007245 */ /* 0x000fe20000201000 */
[----:B------:R-:W-:Y:S01]  /*efb0*/  IMAD.IADD R3, R3, 0x1, R5 ;  /* 0x0000000103037824 */ /* 0x000fe200078e0205 */
[----:B0-----:R-:W-:Y:S01]  /*efc0*/  ISETP.NE.U32.AND P0, PT, R20, RZ, PT ;  /* 0x000000ff1400720c */ /* 0x001fe20003f05070 */
[----:B------:R-:W-:Y:S02]  /*efd0*/  IMAD.MOV.U32 R5, RZ, RZ, -0x1 ;  /* 0xffffffffff057424 */ /* 0x000fe400078e00ff */
[----:B------:R-:W-:Y:S02]  /*efe0*/  FMUL R0, R0, UR6 ;  /* 0x0000000600007c20 */ /* 0x000fe40008400000 */
[----:B------:R-:W0:Y:S01]  /*eff0*/  LDC R15, c[0x0][0x148] ;  /* 0x00005200ff0f7b82 */ /* 0x000e220000000800 */
[----:B--2---:R-:W-:Y:S01]  /*f000*/  SHF.R.U64 R10, R2, R4, R3 ;  /* 0x00000004020a7219 */ /* 0x004fe20000001203 */
[----:B------:R2:W0:Y:S01]  /*f010*/  F2I.U32.TRUNC.NTZ R13, R0 ;  /* 0x00000000000d7305 */ /* 0x000422000020f000 */
[----:B------:R-:W-:-:S02]  /*f020*/  ISETP.NE.AND.EX P0, PT, R21, RZ, PT, P0 ;  /* 0x000000ff1500720c */ /* 0x000fc40003f05300 */
[----:B------:R-:W-:-:S03]  /*f030*/  SHF.R.U32.HI R3, RZ, R4, R3 ;  /* 0x00000004ff037219 */ /* 0x000fc60000011603 */
[----:B------:R-:W0:Y:S01]  /*f040*/  LDC R14, c[0x0][0x600] ;  /* 0x00018000ff0e7b82 */ /* 0x000e220000000800 */
[-CC-:B---3--:R-:W-:Y:S02]  /*f050*/  SHF.R.U64 R8, R10, R6.reuse, R3.reuse ;  /* 0x000000060a087219 */ /* 0x188fe40000001203 */
[----:B------:R-:W-:-:S05]  /*f060*/  SHF.R.U32.HI R3, RZ, R6, R3 ;  /* 0x00000006ff037219 */ /* 0x000fca0000011603 */
[----:B------:R-:W3:Y:S01]  /*f070*/  LDC R22, c[0x0][0x648] ;  /* 0x00019200ff167b82 */ /* 0x000ee20000000800 */
[-CC-:B-----5:R-:W-:Y:S02]  /*f080*/  SHF.R.U64 R12, R8, R18.reuse, R3.reuse ;  /* 0x00000012080c7219 */ /* 0x1a0fe40000001203 */
[-C--:B------:R-:W-:Y:S02]  /*f090*/  SHF.L.U32 R5, R5, R18.reuse, RZ ;  /* 0x0000001205057219 */ /* 0x080fe400000006ff */
[-C--:B------:R-:W-:Y:S01]  /*f0a0*/  SHF.R.U32.HI R3, RZ, R18.reuse, R3 ;  /* 0x00000012ff037219 */ /* 0x080fe20000011603 */
[----:B------:R-:W-:Y:S01]  /*f0b0*/  IMAD.MOV.U32 R2, RZ, RZ, R12 ;  /* 0x000000ffff027224 */ /* 0x000fe200078e000c */
[----:B------:R-:W-:Y:S01]  /*f0c0*/  SHF.L.U32 R18, R7, R18, RZ ;  /* 0x0000001207127219 */ /* 0x000fe200000006ff */
[----:B------:R-:W0:Y:S01]  /*f0d0*/  LDC R23, c[0x0][0x638] ;  /* 0x00018e00ff177b82 */ /* 0x000e220000000800 */
[----:B------:R-:W-:-:S07]  /*f0e0*/  LOP3.LUT R19, RZ, R5, RZ, 0x33, !PT ;  /* 0x00000005ff137212 */ /* 0x000fce00078e33ff */
[----:B------:R-:W0:Y:S01]  /*f0f0*/  LDC R24, c[0x0][0x610] ;  /* 0x00018400ff187b82 */ /* 0x000e220000000800 */
[----:B--2---:R-:W-:Y:S05]  /*f100*/  @!P0 BRA `(.L_x_301) ;  /* 0x0000000000288947 */ /* 0x004fea0003800000 */
[----:B------:R-:W2:Y:S02]  /*f110*/  LDC R7, c[0x0][0x64c] ;  /* 0x00019300ff077b82 */ /* 0x000ea40000000800 */
[----:B--2---:R-:W-:-:S05]  /*f120*/  IADD3 R7, P0, R12, R7, RZ ;  /* 0x000000070c077210 */ /* 0x004fca0007f1e0ff */
        /* <DEDUP_REMOVED lines=8> */
.L_x_301:
[----:B---3--:R-:W-:Y:S01]  /*f1b0*/  SHF.R.U64 R0, R2, R22, R3 ;  /* 0x0000001602007219 */ /* 0x008fe20000001203 */
[----:B0-----:R-:W-:Y:S01]  /*f1c0*/  VIADD R7, R14, 0xffffffff ;  /* 0xffffffff0e077836 */ /* 0x001fe20000000000 */
[----:B------:R-:W-:Y:S01]  /*f1d0*/  LOP3.LUT R5, R8, R19, RZ, 0xc0, !PT ;  /* 0x0000001308057212 */ /* 0x000fe200078ec0ff */
[----:B------:R-:W-:Y:S02]  /*f1e0*/  IMAD.MOV R13, RZ, RZ, -R13 ;  /* 0x000000ffff0d7224 */ /* 0x000fe400078e0a0d */
[----:B------:R-:W-:Y:S02]  /*f1f0*/  IMAD.MOV R3, RZ, RZ, -R0 ;  /* 0x000000ffff037224 */ /* 0x000fe400078e0a00 */
[----:B------:R-:W-:Y:S01]  /*f200*/  IMAD R2, R18, R0, R5 ;  /* 0x0000000012027224 */ /* 0x000fe200078e0205 */
[----:B------:R-:W-:Y:S01]  /*f210*/  LOP3.LUT R5, R10, R7, RZ, 0xc0, !PT ;  /* 0x000000070a057212 */ /* 0x000fe200078ec0ff */
[----:B------:R-:W-:Y:S02]  /*f220*/  @P2 IMAD R17, R15, R13, R16 ;  /* 0x0000000d0f112224 */ /* 0x000fe400078e0210 */
[----:B------:R-:W-:-:S02]  /*f230*/  IMAD R0, R3, R23, R12 ;  /* 0x0000001703007224 */ /* 0x000fc400078e020c */
[----:B------:R-:W-:Y:S02]  /*f240*/  IMAD.MOV.U32 R4, RZ, RZ, 0x1 ;  /* 0x00000001ff047424 */ /* 0x000fe400078e00ff */
[----:B------:R-:W-:Y:S02]  /*f250*/  IMAD R2, R2, R24, R17 ;  /* 0x0000001802027224 */ /* 0x000fe400078e0211 */
[----:B------:R-:W-:Y:S01]  /*f260*/  IMAD R3, R0, R14, R5 ;  /* 0x0000000e00037224 */ /* 0x000fe200078e0205 */
[----:B------:R-:W-:-:S04]  /*f270*/  PRMT R0, R4, 0x7610, R0 ;  /* 0x0000761004007816 */ /* 0x000fc80000000000 */
[----:B------:R-:W-:Y:S02]  /*f280*/  SEL R4, R3, R2, !P2 ;  /* 0x0000000203047207 */ /* 0x000fe40005000000 */
[----:B------:R-:W-:-:S03]  /*f290*/  SEL R2, R2, R3, !P2 ;  /* 0x0000000302027207 */ /* 0x000fc60005000000 */
[----:B------:R2:W-:Y:S04]  /*f2a0*/  STL [R1+0x90], R4 ;  /* 0x0000900401007387 */ /* 0x0005e80000100800 */
[----:B------:R2:W-:Y:S04]  /*f2b0*/  STL [R1+0x7c], R11 ;  /* 0x00007c0b01007387 */ /* 0x0005e80000100800 */
[----:B------:R2:W-:Y:S02]  /*f2c0*/  STL [R1+0x8c], R2 ;  /* 0x00008c0201007387 */ /* 0x0005e40000100800 */
.L_x_299:
[----:B------:R-:W-:Y:S01]  /*f2d0*/  LOP3.LUT P0, RZ, R0, 0xff, RZ, 0xc0, !PT ;  /* 0x000000ff00ff7812 */ /* 0x000fe2000780c0ff */
[----:B------:R-:W-:-:S12]  /*f2e0*/  ULOP3.LUT UR30, UR30, 0x1, URZ, 0x3c, !UPT ;  /* 0x000000011e1e7892 */ /* 0x000fd8000f8e3c3f */
[----:B------:R-:W-:Y:S05]  /*f2f0*/  @P0 BRA `(.L_x_302) ;  /* 0xffffff2400d00947 */ /* 0x000fea000383ffff */
[----:B------:R-:W-:Y:S05]  /*f300*/  EXIT ;  /* 0x000000000000794d */ /* 0x000fea0003800000 */
.L_x_18:
[----:B------:R-:W-:-:S08]  /*f310*/  ISETP.NE.AND P0, PT, RZ, UR6, PT ;  /* 0x00000006ff007c0c */ /* 0x000fd0000bf05270 */
[----:B0123--:R-:W0:-:S00]  /*f320*/  USETMAXREG.DEALLOC.CTAPOOL 0x28 ;  /* 0x00000028000079c8 */ /* 0x00fe0000080e0500 */
[----:B------:R-:W-:Y:S05]  /*f330*/  @P0 EXIT ;  /* 0x000000000000094d */ /* 0x000fea0003800000 */
[----:B0-----:R-:W-:Y:S01]  /*f340*/  LOP3.LUT P0, RZ, R0, 0xff, RZ, 0xc0, !PT ;  /* 0x000000ff00ff7812 */ /* 0x001fe2000780c0ff */
[----:B------:R-:W-:Y:S02]  /*f350*/  IMAD.MOV.U32 R0, RZ, RZ, 0x1 ;  /* 0x00000001ff007424 */ /* 0x000fe400078e00ff */
[----:B------:R-:W-:-:S10]  /*f360*/  IMAD.MOV.U32 R8, RZ, RZ, RZ ;  /* 0x000000ffff087224 */ /* 0x000fd400078e00ff */
[----:B------:R-:W-:Y:S05]  /*f370*/  @!P0 BRA `(.L_x_303) ;  /* 0x0000000c00ac8947 */ /* 0x000fea0003800000 */
[----:B------:R-:W0:Y:S01]  /*f380*/  S2UR UR5, SR_CgaCtaId ;  /* 0x00000000000579c3 */ /* 0x000e220000008800 */
[----:B------:R-:W-:Y:S01]  /*f390*/  ULDC UR17, c[0x0][0x658] ;  /* 0x0001960000117ab9 */ /* 0x000fe20000000800 */
[----:B------:R-:W-:Y:S01]  /*f3a0*/  UMOV UR6, 0xffffffff ;  /* 0xffffffff00067882 */ /* 0x000fe20000000000 */
[----:B------:R-:W-:Y:S01]  /*f3b0*/  UMOV UR9, 0x1 ;  /* 0x0000000100097882 */ /* 0x000fe20000000000 */
[----:B------:R-:W-:Y:S01]  /*f3c0*/  USHF.L.U32 UR6, UR6, UR17, URZ ;  /* 0x0000001106067299 */ /* 0x000fe2000800063f */
[----:B------:R-:W-:Y:S01]  /*f3d0*/  LOP3.LUT P0, RZ, R2, 0x1f, RZ, 0xc0, !PT ;  /* 0x0000001f02ff7812 */ /* 0x000fe2000780c0ff */
[----:B------:R-:W-:Y:S01]  /*f3e0*/  BSSY B0, `(.L_x_303) ;  /* 0x00000e4000007945 */ /* 0x000fe20003800000 */
[C---:B------:R-:W-:Y:S01]  /*f3f0*/  ISETP.NE.AND P3, PT, R3.reuse, RZ, PT ;  /* 0x000000ff0300720c */ /* 0x040fe20003f65270 */
[----:B------:R-:W-:Y:S01]  /*f400*/  ULOP3.LUT UR20, URZ, UR6, URZ, 0x33, !UPT ;  /* 0x000000063f147292 */ /* 0x000fe2000f8e333f */
[----:B------:R-:W-:Y:S01]  /*f410*/  ISETP.NE.OR P0, PT, R3, RZ, !P0 ;  /* 0x000000ff0300720c */ /* 0x000fe20004705670 */
[----:B------:R-:W-:Y:S01]  /*f420*/  IMAD.MOV.U32 R9, RZ, RZ, 0x1 ;  /* 0x00000001ff097424 */ /* 0x000fe200078e00ff */
[----:B------:R-:W-:Y:S01]  /*f430*/  ULDC UR16, c[0x0][0x600] ;  /* 0x0001800000107ab9 */ /* 0x000fe20000000800 */
[----:B------:R-:W-:Y:S01]  /*f440*/  IMAD.MOV.U32 R0, RZ, RZ, 0x1 ;  /* 0x00000001ff007424 */ /* 0x000fe200078e00ff */
[----:B------:R-:W-:Y:S01]  /*f450*/  UMOV UR24, 0x11 ;  /* 0x0000001100187882 */ /* 0x000fe20000000000 */
[----:B------:R-:W-:Y:S01]  /*f460*/  IMAD.MOV.U32 R8, RZ, RZ, RZ ;  /* 0x000000ffff087224 */ /* 0x000fe200078e00ff */
[----:B------:R-:W-:-:S02]  /*f470*/  UIADD3 UR32, UR14, 0x1, URZ ;  /* 0x000000010e207890 */ /* 0x000fc4000fffe03f */
[----:B------:R-:W-:Y:S02]  /*f480*/  ULOP3.LUT UR33, UR13, 0x2, URZ, 0xfc, !UPT ;  /* 0x000000020d217892 */ /* 0x000fe4000f8efc3f */
[----:B------:R-:W-:Y:S02]  /*f490*/  UIADD3 UR16, UR16, -0x1, URZ ;  /* 0xffffffff10107890 */ /* 0x000fe4000fffe03f */
[----:B------:R-:W-:Y:S01]  /*f4a0*/  USHF.L.U32 UR17, UR9, UR17, URZ ;  /* 0x0000001109117299 */ /* 0x000fe2000800063f */
[----:B------:R-:W-:Y:S01]  /*f4b0*/  ULDC.64 UR28, c[0x0][0x198] ;  /* 0x00006600001c7ab9 */ /* 0x000fe20000000a00 */
[----:B0-----:R-:W-:Y:S02]  /*f4c0*/  USHF.R.U32.HI UR34, URZ, 0x2, UR5 ;  /* 0x000000023f227899 */ /* 0x001fe40008011605 */
[----:B------:R-:W-:Y:S02]  /*f4d0*/  ULOP3.LUT UR4, UR5, 0x3, URZ, 0xc0, !UPT ;  /* 0x0000000305047892 */ /* 0x000fe4000f8ec03f */
[----:B------:R-:W-:-:S02]  /*f4e0*/  USHF.L.U32 UR18, UR5, 0x6, URZ ;  /* 0x0000000605127899 */ /* 0x000fc4000800063f */
[----:B------:R-:W-:Y:S02]  /*f4f0*/  USHF.L.U32 UR19, UR5, 0xb, URZ ;  /* 0x0000000b05137899 */ /* 0x000fe4000800063f */
[----:B------:R-:W-:Y:S02]  /*f500*/  ULOP3.LUT UR5, UR5, 0xfffffffc, URZ, 0xc0, !UPT ;  /* 0xfffffffc05057892 */ /* 0x000fe4000f8ec03f */
[----:B------:R-:W-:Y:S02]  /*f510*/  UISETP.GT.U32.AND UP0, UPT, UR4, 0xffff, UPT ;  /* 0x0000ffff0400788c */ /* 0x000fe4000bf04070 */
[----:B------:R-:W-:Y:S02]  /*f520*/  ULOP3.LUT UR7, UR5, 0x1, URZ, 0xfc, !UPT ;  /* 0x0000000105077892 */ /* 0x000fe4000f8efc3f */
[----:B------:R-:W-:Y:S02]  /*f530*/  ULOP3.LUT UR8, UR5, 0x2, URZ, 0xfc, !UPT ;  /* 0x0000000205087892 */ /* 0x000fe4000f8efc3f */
[----:B------:R-:W-:-:S02]  /*f540*/  USHF.L.U32 UR6, UR9, UR5, URZ ;  /* 0x0000000509067299 */ /* 0x000fc4000800063f */
[----:B------:R-:W-:Y:S02]  /*f550*/  ULOP3.LUT UR5, UR5, 0x3, URZ, 0xfc, !UPT ;  /* 0x0000000305057892 */ /* 0x000fe4000f8efc3f */
[----:B------:R-:W-:Y:S02]  /*f560*/  USHF.L.U32 UR7, UR9, UR7, URZ ;  /* 0x0000000709077299 */ /* 0x000fe4000800063f */
[----:B------:R-:W-:Y:S02]  /*f570*/  USHF.L.U32 UR8, UR9, UR8, URZ ;  /* 0x0000000809087299 */ /* 0x000fe4000800063f */
[----:B------:R-:W-:Y:S02]  /*f580*/  USEL UR4, UR4, 0xffff, !UP0 ;  /* 0x0000ffff04047887 */ /* 0x000fe4000c000000 */
[----:B------:R-:W-:Y:S02]  /*f590*/  USHF.L.U32 UR5, UR9, UR5, URZ ;  /* 0x0000000509057299 */ /* 0x000fe4000800063f */
[----:B------:R-:W-:-:S02]  /*f5a0*/  ULOP3.LUT UR6, UR8, UR6, UR7, 0xfe, !UPT ;  /* 0x0000000608067292 */ /* 0x000fc4000f8efe07 */
[----:B------:R-:W-:Y:S02]  /*f5b0*/  ULOP3.LUT UR4, UR4, 0xffff, URZ, 0xc0, !UPT ;  /* 0x0000ffff04047892 */ /* 0x000fe4000f8ec03f */
[----:B------:R-:W-:Y:S02]  /*f5c0*/  ULOP3.LUT UR18, UR18, 0xc0, URZ, 0xc0, !UPT ;  /* 0x000000c012127892 */ /* 0x000fe4000f8ec03f */
[----:B------:R-:W-:Y:S02]  /*f5d0*/  ULOP3.LUT UR19, UR19, 0x1800, URZ, 0xc0, !UPT ;  /* 0x0000180013137892 */ /* 0x000fe4000f8ec03f */
[----:B------:R-:W-:Y:S02]  /*f5e0*/  ULOP3.LUT UR21, UR6, UR5, URZ, 0xfc, !UPT ;  /* 0x0000000506157292 */ /* 0x000fe4000f8efc3f */
[----:B------:R-:W-:-:S12]  /*f5f0*/  USHF.L.U32 UR24, UR24, UR4, URZ ;  /* 0x0000000418187299 */ /* 0x000fd8000800063f */
.L_x_315:
[----:B------:R-:W-:-:S03]  /*f600*/  UMOV UR4, 0xffffffff ;  /* 0xffffffff00047882 */ /* 0x000fc60000000000 */
[----:B01----:R-:W-:Y:S05]  /*f610*/  BRA.DIV UR4, `(.L_x_304) ;  /* 0x0000001a04b87947 */ /* 0x003fea000b800000 */
[----:B------:R-:W-:-:S13]  /*f620*/  ELECT P1, URZ, PT ;  /* 0x00000000003f782f */ /* 0x000fda0003820000 */
.L_x_346:
[----:B------:R-:W0:Y:S01]  /*f630*/  LDC R2, c[0x0][0x28c] ;  /* 0x0000a300ff027b82 */ /* 0x000e220000000800 */
[----:B------:R-:W-:Y:S01]  /*f640*/  BSSY B1, `(.L_x_305) ;  /* 0x0000040000017945 */ /* 0x000fe20003800000 */
[----:B0-----:R-:W-:-:S13]  /*f650*/  ISETP.LT.OR P1, PT, R2, 0x1, !P1 ;  /* 0x000000010200780c */ /* 0x001fda0004f21670 */
[----:B------:R-:W-:Y:S05]  /*f660*/  @P1 BRA `(.L_x_306) ;  /* 0x0000000000f41947 */ /* 0x000fea0003800000 */
[----:B------:R-:W2:Y:S04]  /*f670*/  LDL.LU R4, [R1+0x90] ;  /* 0x0000900001047983 */ /* 0x000ea80000300800 */
[----:B------:R-:W3:Y:S01]  /*f680*/  LDL.LU R3, [R1+0x8c] ;  /* 0x00008c0001037983 */ /* 0x000ee20000300800 */
[----:B------:R-:W-:Y:S02]  /*f690*/  IMAD.MOV.U32 R12, RZ, RZ, RZ ;  /* 0x000000ffff0c7224 */ /* 0x000fe400078e00ff */
[----:B------:R-:W-:Y:S02]  /*f6a0*/  IMAD.U32 R13, RZ, RZ, UR32 ;  /* 0x00000020ff0d7e24 */ /* 0x000fe4000f8e00ff */
[----:B------:R-:W-:Y:S01]  /*f6b0*/  IMAD.MOV.U32 R2, RZ, RZ, R0 ;  /* 0x000000ffff027224 */ /* 0x000fe200078e0000 */
[----:B--2---:R-:W-:-:S02]  /*f6c0*/  LEA R6, R4, UR18, 0x8 ;  /* 0x0000001204067c11 */ /* 0x004fc4000f8e40ff */
[----:B---3--:R-:W-:Y:S01]  /*f6d0*/  LEA R4, R3, UR34, 0x1 ;  /* 0x0000002203047c11 */ /* 0x008fe2000f8e08ff */
[----:B------:R-:W-:-:S04]  /*f6e0*/  IMAD.MOV.U32 R3, RZ, RZ, R8 ;  /* 0x000000ffff037224 */ /* 0x000fc800078e0008 */
[----:B------:R-:W-:-:S07]  /*f6f0*/  IMAD.SHL.U32 R7, R4, 0x20, RZ ;  /* 0x0000002004077824 */ /* 0x000fce00078e00ff */
.L_x_310:
[----:B------:R-:W0:Y:S01]  /*f700*/  S2R R5, SR_CgaCtaId ;  /* 0x0000000000057919 */ /* 0x000e220000008800 */
[----:B------:R-:W-:-:S04]  /*f710*/  MOV R4, 0x400 ;  /* 0x0000040000047802 */ /* 0x000fc80000000f00 */
[----:B0-----:R-:W-:Y:S02]  /*f720*/  LEA R10, R5, R4, 0x18 ;  /* 0x00000004050a7211 */ /* 0x001fe400078ec0ff */
[----:B------:R-:W-:Y:S01]  /*f730*/  SHF.L.U32 R4, R2, 0x1f, RZ ;  /* 0x0000001f02047819 */ /* 0x000fe200000006ff */
[----:B------:R-:W0:Y:S02]  /*f740*/  @!P3 LDC R5, c[0x0][0x500] ;  /* 0x00014000ff05bb82 */ /* 0x000e240000000800 */
[----:B------:R-:W-:-:S04]  /*f750*/  IMAD R11, R3, 0x8, R10 ;  /* 0x00000008030b7824 */ /* 0x000fc800078e020a */
[----:B------:R-:W1:Y:S02]  /*f760*/  SYNCS.PHASECHK.TRANS64.TRYWAIT P1, [R11+URZ+0xb0], R4 ;  /* 0x0000b0040b0075a7 */ /* 0x000e64000802017f */
[----:B-1----:R-:W-:Y:S05]  /*f770*/  @!P1 BRA `(.L_x_307) ;  /* 0x0000001800809947 */ /* 0x002fea0003800000 */
.L_x_347:
[----:B------:R-:W-:Y:S01]  /*f780*/  UPRMT UR4, UR33, 0x9910, URZ ;  /* 0x0000991021047896 */ /* 0x000fe2000800003f */
[----:B0-----:R0:W-:Y:S03]  /*f790*/  @!P3 SYNCS.ARRIVE.TRANS64 RZ, [R11+URZ], R5 ;  /* 0x000000050bffb9a7 */ /* 0x0011e6000800003f */
[----:B------:R-:W-:-:S06]  /*f7a0*/  UISETP.NE.AND UP0, UPT, UR4, 0x2, UPT ;  /* 0x000000020400788c */ /* 0x000fcc000bf05270 */
[----:B------:R-:W-:-:S13]  /*f7b0*/  PLOP3.LUT P1, PT, PT, PT, UP0, 0x80, 0x0 ;  /* 0x000000000000781c */ /* 0x000fda0003f2f008 */
[----:B0-----:R-:W-:Y:S05]  /*f7c0*/  @P1 BRA `(.L_x_308) ;  /* 0x0000000000041947 */ /* 0x001fea0003800000 */
[----:B------:R-:W-:Y:S01]  /*f7d0*/  BPT.TRAP 0x1 ;  /* 0x000000040000795c */ /* 0x000fe20000300000 */
.L_x_308:
[----:B------:R-:W-:Y:S05]  /*f7e0*/  @P0 BRA `(.L_x_309) ;  /* 0x0000000000040947 */ /* 0x000fea0003800000 */
[----:B------:R-:W-:Y:S01]  /*f7f0*/  BPT.TRAP 0x1 ;  /* 0x000000040000795c */ /* 0x000fe20000300000 */
.L_x_309:
[----:B------:R-:W2:Y:S01]  /*f800*/  LDL R5, [R1+0x7c] ;  /* 0x00007c0001057983 */ /* 0x000ea20000100800 */
[----:B-1----:R-:W-:Y:S01]  /*f810*/  LEA R4, R3, UR34, 0x1 ;  /* 0x0000002203047c11 */ /* 0x002fe2000f8e08ff */
[----:B------:R-:W-:Y:S01]  /*f820*/  VIADD R13, R13, 0xffffffff ;  /* 0xffffffff0d0d7836 */ /* 0x000fe20000000000 */
[----:B------:R-:W-:Y:S01]  /*f830*/  R2UR UR8, R3 ;  /* 0x00000000030872ca */ /* 0x000fe200000e0000 */
[----:B------:R-:W-:Y:S01]  /*f840*/  UIADD3 UR4, UP0, UR28, 0xf0, URZ ;  /* 0x000000f01c047890 */ /* 0x000fe2000ff1e03f */
[----:B------:R-:W-:Y:S01]  /*f850*/  R2UR UR27, R10 ;  /* 0x000000000a1b72ca */ /* 0x000fe200000e0000 */
[----:B------:R-:W-:Y:S01]  /*f860*/  IMAD.U32 R4, R4, 0x400, R10 ;  /* 0x0000040004047824 */ /* 0x000fe200078e000a */
[----:B------:R-:W-:Y:S01]  /*f870*/  R2UR UR9, R11 ;  /* 0x000000000b0972ca */ /* 0x000fe200000e0000 */
[----:B------:R-:W-:Y:S01]  /*f880*/  UIADD3 UR30, UP1, UR28, 0x1f0, URZ ;  /* 0x000001f01c1e7890 */ /* 0x000fe2000ff3e03f */
[----:B------:R-:W-:Y:S01]  /*f890*/  R2UR UR11, R7 ;  /* 0x00000000070b72ca */ /* 0x000fe200000e0000 */
[----:B------:R-:W-:Y:S01]  /*f8a0*/  UPRMT UR25, URZ, 0x5410, UR24 ;  /* 0x000054103f197896 */ /* 0x000fe20008000018 */
[----:B------:R-:W-:Y:S01]  /*f8b0*/  R2UR UR5, R4 ;  /* 0x00000000040572ca */ /* 0x000fe200000e0000 */
[----:B------:R-:W-:Y:S01]  /*f8c0*/  VIADD R3, R3, 0x1 ;  /* 0x0000000103037836 */ /* 0x000fe20000000000 */
[----:B------:R-:W-:Y:S01]  /*f8d0*/  R2UR UR10, R12 ;  /* 0x000000000c0a72ca */ /* 0x000fe200000e0000 */
[----:B------:R-:W-:Y:S01]  /*f8e0*/  UPRMT UR36, URZ, 0x5410, UR21 ;  /* 0x000054103f247896 */ /* 0x000fe20008000015 */
[----:B------:R-:W-:Y:S01]  /*f8f0*/  R2UR UR35, R6 ;  /* 0x00000000062372ca */ /* 0x000fe200000e0000 */
[----:B------:R-:W-:Y:S01]  /*f900*/  ULEA UR8, UR8, UR19, 0xd ;  /* 0x0000001308087291 */ /* 0x000fe2000f8e683f */
[----:B------:R-:W-:Y:S01]  /*f910*/  ISETP.GT.AND P4, PT, R13, 0x1, PT ;  /* 0x000000010d00780c */ /* 0x000fe20003f84270 */
[----:B------:R-:W-:Y:S01]  /*f920*/  UIADD3.X UR31, URZ, UR29, URZ, UP1, !UPT ;  /* 0x0000001d3f1f7290 */ /* 0x000fe20008ffe43f */
[C---:B------:R-:W-:Y:S01]  /*f930*/  ISETP.NE.AND P1, PT, R3.reuse, 0x16, PT ;  /* 0x000000160300780c */ /* 0x040fe20003f25270 */
[----:B------:R-:W-:Y:S01]  /*f940*/  UIADD3 UR27, UR27, 0xb280, UR8 ;  /* 0x0000b2801b1b7890 */ /* 0x000fe2000fffe008 */
[----:B------:R-:W-:Y:S01]  /*f950*/  VIADD R12, R12, 0x20 ;  /* 0x000000200c0c7836 */ /* 0x000fe20000000000 */
[----:B------:R-:W-:Y:S01]  /*f960*/  UMOV UR6, 0x0 ;  /* 0x0000000000067882 */ /* 0x000fe20000000000 */
[----:B------:R-:W-:Y:S01]  /*f970*/  UMOV UR7, 0x10000000 ;  /* 0x1000000000077882 */ /* 0x000fe20000000000 */
[----:B------:R-:W-:Y:S01]  /*f980*/  UIADD3 UR26, UR5, 0x280, URZ ;  /* 0x00000280051a7890 */ /* 0x000fe2000fffe03f */
[----:B------:R-:W-:Y:S01]  /*f990*/  SEL R3, R3, RZ, P1 ;  /* 0x000000ff03037207 */ /* 0x000fe20000800000 */
[----:B------:R-:W-:-:S05]  /*f9a0*/  UIADD3.X UR5, URZ, UR29, URZ, UP0, !UPT ;  /* 0x0000001d3f057290 */ /* 0x000fca00087fe43f */
[----:B------:R-:W-:Y:S01]  /*f9b0*/  UMOV UR8, UR26 ;  /* 0x0000001a00087c82 */ /* 0x000fe20008000000 */
[----:B--2---:R-:W-:Y:S02]  /*f9c0*/  R2UR UR12, R5 ;  /* 0x00000000050c72ca */ /* 0x004fe400000e0000 */
[----:B------:R-:W-:-:S04]  /*f9d0*/  SEL R5, RZ, 0x1, P1 ;  /* 0x00000001ff057807 */ /* 0x000fc80000800000 */
[----:B------:R-:W-:-:S07]  /*f9e0*/  LOP3.LUT R2, R2, R5, RZ, 0x3c, !PT ;  /* 0x0000000502027212 */ /* 0x000fce00078e3cff */
[----:B------:R0:W-:Y:S02]  /*f9f0*/  UTMALDG.3D.MULTICAST [UR8], [UR4], UR25, desc[UR6] ;  /* 0x00000608040073b4 */ /* 0x0001e40008011819 */
[----:B0-----:R-:W-:Y:S01]  /*fa00*/  UMOV UR8, UR27 ;  /* 0x0000001b00087c82 */ /* 0x001fe20008000000 */
[----:B------:R-:W-:Y:S02]  /*fa10*/  UMOV UR11, UR35 ;  /* 0x00000023000b7c82 */ /* 0x000fe40008000000 */
[----:B------:R0:W-:Y:S02]  /*fa20*/  UTMALDG.3D.MULTICAST [UR8], [UR30], UR36, desc[UR6] ;  /* 0x000006081e0073b4 */ /* 0x0001e40008011824 */
[----:B0-----:R-:W-:Y:S05]  /*fa30*/  @P4 BRA `(.L_x_310) ;  /* 0xfffffffc00304947 */ /* 0x001fea000383ffff */
.L_x_306:
[----:B------:R-:W-:Y:S05]  /*fa40*/  BSYNC B1 ;  /* 0x0000000000017941 */ /* 0x000fea0003800000 */
.L_x_305:
[----:B------:R-:W2:Y:S01]  /*fa50*/  LDL.LU R15, [R1+0x84] ;  /* 0x00008400010f7983 */ /* 0x000ea20000300800 */
[----:B------:R-:W-:Y:S01]  /*fa60*/  LOP3.LUT P5, RZ, R9, 0xff, RZ, 0xc0, !PT ;  /* 0x000000ff09ff7812 */ /* 0x000fe200078ac0ff */
[----:B------:R-:W-:Y:S01]  /*fa70*/  VIADD R8, R8, UR14 ;  /* 0x0000000e08087c36 */ /* 0x000fe20008000000 */
[----:B------:R-:W-:Y:S01]  /*fa80*/  UISETP.GE.U32.AND UP0, UPT, UR14, 0x16, UPT ;  /* 0x000000160e00788c */ /* 0x000fe2000bf06070 */
[----:B------:R-:W3:Y:S01]  /*fa90*/  LDL.LU R14, [R1+0x88] ;  /* 0x00008800010e7983 */ /* 0x000ee20000300800 */
[----:B------:R-:W-:Y:S01]  /*faa0*/  IMAD.U32 R5, RZ, RZ, UR14 ;  /* 0x0000000eff057e24 */ /* 0x000fe2000f8e00ff */
[----:B------:R-:W-:Y:S01]  /*fab0*/  ULDC.64 UR4, c[0x0][0x650] ;  /* 0x0001940000047ab9 */ /* 0x000fe20000000a00 */
[----:B------:R-:W-:Y:S01]  /*fac0*/  ISETP.GT.U32.AND P1, PT, R8, 0x15, PT ;  /* 0x000000150800780c */ /* 0x000fe20003f24070 */
[----:B------:R-:W-:Y:S01]  /*fad0*/  BSSY B1, `(.L_x_311) ;  /* 0x0000072000017945 */ /* 0x000fe20003800000 */
[----:B------:R-:W-:Y:S02]  /*fae0*/  PLOP3.LUT P4, PT, PT, PT, UP0, 0x80, 0x0 ;  /* 0x000000000000781c */ /* 0x000fe40003f8f008 */
[----:B------:R-:W-:-:S02]  /*faf0*/  ISETP.LT.U32.AND P1, PT, R5, 0x16, P1 ;  /* 0x000000160500780c */ /* 0x000fc40000f21070 */
[----:B------:R-:W-:Y:S01]  /*fb00*/  PRMT R9, RZ, 0x7610, R9 ;  /* 0x00007610ff097816 */ /* 0x000fe20000000009 */
[----:B------:R-:W0:Y:S01]  /*fb10*/  @P5 S2R R3, SR_CgaCtaId ;  /* 0x0000000000035919 */ /* 0x000e220000008800 */
[----:B------:R-:W-:-:S04]  /*fb20*/  @P5 MOV R2, 0x400 ;  /* 0x0000040000025802 */ /* 0x000fc80000000f00 */
[----:B0-----:R-:W-:Y:S01]  /*fb30*/  @P5 LEA R4, R3, R2, 0x18 ;  /* 0x0000000203045211 */ /* 0x001fe200078ec0ff */
[----:B------:R-:W-:-:S03]  /*fb40*/  IMAD.WIDE.U32 R2, R8, -0x45d1745d, RZ ;  /* 0xba2e8ba308027825 */ /* 0x000fc600078e00ff */
[----:B------:R0:W-:Y:S02]  /*fb50*/  @P5 SYNCS.ARRIVE.TRANS64.A1T0 RZ, [R4+URZ+0x198], RZ ;  /* 0x000198ff04ff59a7 */ /* 0x0001e4000810003f */
[----:B------:R-:W-:Y:S02]  /*fb60*/  SHF.R.U32.HI R5, RZ, 0x4, R3 ;  /* 0x00000004ff057819 */ /* 0x000fe40000011603 */
[----:B------:R-:W-:Y:S02]  /*fb70*/  SEL R3, RZ, 0x1, !P1 ;  /* 0x00000001ff037807 */ /* 0x000fe40004800000 */
[----:B------:R-:W-:Y:S01]  /*fb80*/  PRMT R2, RZ, 0x7610, R2 ;  /* 0x00007610ff027816 */ /* 0x000fe20000000002 */
[----:B------:R-:W-:Y:S01]  /*fb90*/  IMAD R8, R5, -0x16, R8 ;  /* 0xffffffea05087824 */ /* 0x000fe200078e0208 */
[----:B------:R-:W-:Y:S01]  /*fba0*/  LOP3.LUT R0, R0, R3, RZ, 0x3c, !PT ;  /* 0x0000000300007212 */ /* 0x000fe200078e3cff */
[----:B0-----:R-:W-:Y:S02]  /*fbb0*/  IMAD.MOV.U32 R4, RZ, RZ, -0x1 ;  /* 0xffffffffff047424 */ /* 0x001fe400078e00ff */
[----:B------:R-:W-:Y:S01]  /*fbc0*/  IMAD.MOV.U32 R3, RZ, RZ, -0x1 ;  /* 0xffffffffff037424 */ /* 0x000fe200078e00ff */
[----:B------:R-:W-:Y:S01]  /*fbd0*/  @P4 LOP3.LUT R0, R0, 0x1, R5, 0x78, !PT ;  /* 0x0000000100004812 */ /* 0x000fe200078e7805 */
[----:B------:R-:W-:Y:S01]  /*fbe0*/  IMAD.MOV.U32 R5, RZ, RZ, -0x1 ;  /* 0xffffffffff057424 */ /* 0x000fe200078e00ff */
[----:B---3--:R-:W-:-:S04]  /*fbf0*/  IADD3 R14, P5, R14, UR22, RZ ;  /* 0x000000160e0e7c10 */ /* 0x008fc8000ffbe0ff */
[----:B--2---:R-:W-:Y:S01]  /*fc00*/  IADD3.X R15, R15, UR15, RZ, P5, !PT ;  /* 0x0000000f0f0f7c10 */ /* 0x004fe2000affe4ff */
[----:B------:R0:W-:Y:S01]  /*fc10*/  STL [R1+0x88], R14 ;  /* 0x0000880e01007387 */ /* 0x0001e20000100800 */
[----:B------:R-:W-:-:S03]  /*fc20*/  ISETP.GE.U32.AND P1, PT, R14, UR4, PT ;  /* 0x000000040e007c0c */ /* 0x000fc6000bf26070 */
[----:B------:R0:W-:Y:S01]  /*fc30*/  STL [R1+0x84], R15 ;  /* 0x0000840f01007387 */ /* 0x0001e20000100800 */
[----:B------:R-:W-:-:S03]  /*fc40*/  ISETP.GE.U32.AND.EX P1, PT, R15, UR5, PT, P1 ;  /* 0x000000050f007c0c */ /* 0x000fc6000bf26110 */
[----:B------:R0:W-:Y:S04]  /*fc50*/  STL [R1+0x8c], R5 ;  /* 0x00008c0501007387 */ /* 0x0001e80000100800 */
[----:B------:R0:W-:Y:S04]  /*fc60*/  STL [R1+0x90], R4 ;  /* 0x0000900401007387 */ /* 0x0001e80000100800 */
[----:B------:R0:W-:Y:S02]  /*fc70*/  STL [R1+0x7c], R3 ;  /* 0x00007c0301007387 */ /* 0x0001e40000100800 */
[----:B------:R-:W-:Y:S05]  /*fc80*/  @P1 BRA `(.L_x_312) ;  /* 0x0000000400581947 */ /* 0x000fea0003800000 */
[----:B------:R-:W-:Y:S01]  /*fc90*/  ULDC.64 UR4, c[0x0][0x628] ;  /* 0x00018a0000047ab9 */ /* 0x000fe20000000a00 */
[----:B------:R-:W1:Y:S01]  /*fca0*/  S2R R12, SR_CTAID.X ;  /* 0x00000000000c7919 */ /* 0x000e620000002500 */
[----:B------:R-:W-:Y:S01]  /*fcb0*/  ISETP.NE.U32.AND P1, PT, RZ, UR4, PT ;  /* 0x00000004ff007c0c */ /* 0x000fe2000bf25070 */
[----:B------:R-:W-:Y:S01]  /*fcc0*/  ULDC UR7, c[0x0][0x630] ;  /* 0x00018c0000077ab9 */ /* 0x000fe20000000800 */
[----:B------:R-:W-:Y:S01]  /*fcd0*/  IMAD.MOV.U32 R2, RZ, RZ, R14 ;  /* 0x000000ffff027224 */ /* 0x000fe200078e000e */
[----:B------:R-:W2:Y:S01]  /*fce0*/  S2R R10, SR_CTAID.Y ;  /* 0x00000000000a7919 */ /* 0x000ea20000002600 */
[----:B------:R-:W-:Y:S01]  /*fcf0*/  ISETP.NE.AND.EX P1, PT, RZ, UR5, PT, P1 ;  /* 0x00000005ff007c0c */ /* 0x000fe2000bf25310 */
[----:B0-----:R-:W-:-:S12]  /*fd00*/  IMAD.MOV.U32 R3, RZ, RZ, R15 ;  /* 0x000000ffff037224 */ /* 0x001fd800078e000f */
[----:B------:R-:W-:Y:S05]  /*fd10*/  @!P1 BRA `(.L_x_313) ;  /* 0x0000000000289947 */ /* 0x000fea0003800000 */
[----:B------:R-:W-:Y:S02]  /*fd20*/  ULDC UR6, c[0x0][0x634] ;  /* 0x00018d0000067ab9 */ /* 0x000fe40000000800 */
[----:B------:R-:W-:-:S05]  /*fd30*/  IADD3 R7, P1, R14, UR6, RZ ;  /* 0x000000060e077c10 */ /* 0x000fca000ff3e0ff */
[----:B------:R-:W-:-:S04]  /*fd40*/  IMAD.X R11, RZ, RZ, R15, P1 ;  /* 0x000000ffff0b7224 */ /* 0x000fc800008e060f */
[----:B------:R-:W-:-:S04]  /*fd50*/  IMAD.WIDE.U32 R4, R11, UR4, RZ ;  /* 0x000000040b047c25 */ /* 0x000fc8000f8e00ff */
[----:B------:R-:W-:-:S04]  /*fd60*/  IMAD.WIDE.U32 R4, P1, R7, UR5, R4 ;  /* 0x0000000507047c25 */ /* 0x000fc8000f820004 */
[----:B------:R-:W-:-:S04]  /*fd70*/  IMAD.WIDE.U32 R6, R7, UR4, RZ ;  /* 0x0000000407067c25 */ /* 0x000fc8000f8e00ff */
[----:B------:R-:W-:Y:S01]  /*fd80*/  IMAD.X R3, RZ, RZ, RZ, P1 ;  /* 0x000000ffff037224 */ /* 0x000fe200008e06ff */
[----:B------:R-:W-:Y:S01]  /*fd90*/  IADD3 RZ, P1, R7, R4, RZ ;  /* 0x0000000407ff7210 */ /* 0x000fe20007f3e0ff */
[----:B------:R-:W-:-:S04]  /*fda0*/  IMAD.MOV.U32 R2, RZ, RZ, R5 ;  /* 0x000000ffff027224 */ /* 0x000fc800078e0005 */
[----:B------:R-:W-:-:S08]  /*fdb0*/  IMAD.WIDE.U32.X R2, R11, UR5, R2, P1 ;  /* 0x000000050b027c25 */ /* 0x000fd000088e0402 */
.L_x_313:
[--C-:B------:R-:W-:Y:S01]  /*fdc0*/  SHF.R.U64 R11, R2, UR7, R3.reuse ;  /* 0x00000007020b7c19 */ /* 0x100fe20008001203 */
[----:B------:R-:W-:Y:S01]  /*fdd0*/  ULDC.64 UR4, c[0x0][0x620] ;  /* 0x0001880000047ab9 */ /* 0x000fe20000000a00 */
[----:B------:R-:W-:Y:S01]  /*fde0*/  SHF.R.U32.HI R2, RZ, UR7, R3 ;  /* 0x00000007ff027c19 */ /* 0x000fe20008011603 */
[----:B------:R-:W-:Y:S01]  /*fdf0*/  IMAD.MOV.U32 R3, RZ, RZ, R15 ;  /* 0x000000ffff037224 */ /* 0x000fe200078e000f */
[----:B------:R-:W-:Y:S01]  /*fe00*/  IADD3 R5, P1, RZ, -R11, RZ ;  /* 0x8000000bff057210 */ /* 0x000fe20007f3e0ff */
[----:B------:R-:W0:Y:S01]  /*fe10*/  LDC R7, c[0x0][0x144] ;  /* 0x00005100ff077b82 */ /* 0x000e220000000800 */
[----:B-1----:R-:W-:Y:S01]  /*fe20*/  I2FP.F32.U32 R6, R12 ;  /* 0x0000000c00067245 */ /* 0x002fe20000201000 */
[----:B------:R-:W-:Y:S01]  /*fe30*/  ULDC.64 UR8, c[0x0][0x640] ;  /* 0x0001900000087ab9 */ /* 0x000fe20000000a00 */
[----:B------:R-:W-:Y:S01]  /*fe40*/  ULDC UR6, c[0x0][0x608] ;  /* 0x0001820000067ab9 */ /* 0x000fe20000000800 */
[----:B------:R-:W-:Y:S01]  /*fe50*/  IMAD.X R2, RZ, RZ, ~R2, P1 ;  /* 0x000000ffff027224 */ /* 0x000fe200008e0e02 */
[----:B------:R-:W-:-:S03]  /*fe60*/  ISETP.NE.U32.AND P1, PT, RZ, UR8, PT ;  /* 0x00000008ff007c0c */ /* 0x000fc6000bf25070 */
[----:B------:R-:W-:Y:S01]  /*fe70*/  IMAD R4, R2, UR4, RZ ;  /* 0x0000000402047c24 */ /* 0x000fe2000f8e02ff */
[----:B------:R-:W1:Y:S01]  /*fe80*/  LDC R15, c[0x0][0x148] ;  /* 0x00005200ff0f7b82 */ /* 0x000e620000000800 */
[----:B------:R-:W-:Y:S01]  /*fe90*/  IMAD.MOV.U32 R2, RZ, RZ, R14 ;  /* 0x000000ffff027224 */ /* 0x000fe200078e000e */
[----:B------:R-:W-:-:S03]  /*fea0*/  ISETP.NE.AND.EX P1, PT, RZ, UR9, PT, P1 ;  /* 0x00000009ff007c0c */ /* 0x000fc6000bf25310 */
[----:B------:R-:W-:Y:S01]  /*feb0*/  IMAD.WIDE.U32 R2, R5, UR4, R2 ;  /* 0x0000000405027c25 */ /* 0x000fe2000f8e0002 */
[----:B------:R-:W-:-:S03]  /*fec0*/  ULDC UR4, c[0x0][0x150] ;  /* 0x0000540000047ab9 */ /* 0x000fc60000000800 */
[----:B------:R-:W-:Y:S01]  /*fed0*/  FMUL R6, R6, UR4 ;  /* 0x0000000406067c20 */ /* 0x000fe20008400000 */
[----:B------:R-:W-:Y:S01]  /*fee0*/  IMAD R5, R5, UR5, R4 ;  /* 0x0000000505057c24 */ /* 0x000fe2000f8e0204 */
[----:B------:R-:W-:Y:S01]  /*fef0*/  ULDC UR4, c[0x0][0x618] ;  /* 0x0001860000047ab9 */ /* 0x000fe20000000800 */
[----:B------:R-:W-:Y:S02]  /*ff00*/  ULDC UR5, c[0x0][0x154] ;  /* 0x0000550000057ab9 */ /* 0x000fe40000000800 */
[----:B------:R-:W-:Y:S01]  /*ff10*/  IMAD.IADD R3, R3, 0x1, R5 ;  /* 0x0000000103037824 */ /* 0x000fe200078e0205 */
[----:B------:R-:W3:Y:S04]  /*ff20*/  F2I.U32.TRUNC.NTZ R6, R6 ;  /* 0x0000000600067305 */ /* 0x000ee8000020f000 */
[----:B------:R-:W-:-:S02]  /*ff30*/  SHF.R.U64 R13, R2, UR4, R3 ;  /* 0x00000004020d7c19 */ /* 0x000fc40008001203 */
[----:B--2---:R-:W-:-:S05]  /*ff40*/  I2FP.F32.U32 R2, R10 ;  /* 0x0000000a00027245 */ /* 0x004fca0000201000 */
[----:B------:R-:W-:Y:S01]  /*ff50*/  FMUL R4, R2, UR5 ;  /* 0x0000000502047c20 */ /* 0x000fe20008400000 */
[----:B------:R-:W-:Y:S01]  /*ff60*/  SHF.R.U32.HI R2, RZ, UR4, R3 ;  /* 0x00000004ff027c19 */ /* 0x000fe20008011603 */
[----:B------:R-:W-:Y:S02]  /*ff70*/  ULDC UR4, c[0x0][0x658] ;  /* 0x0001960000047ab9 */ /* 0x000fe40000000800 */
[----:B------:R2:W4:Y:S01]  /*ff80*/  F2I.U32.TRUNC.NTZ R18, R4 ;  /* 0x0000000400127305 */ /* 0x000522000020f000 */
[----:B------:R-:W-:Y:S01]  /*ff90*/  SHF.R.U64 R16, R13, UR6, R2 ;  /* 0x000000060d107c19 */ /* 0x000fe20008001202 */
[----:B---3--:R-:W-:Y:S01]  /*ffa0*/  IMAD.MOV R6, RZ, RZ, -R6 ;  /* 0x000000ffff067224 */ /* 0x008fe200078e0a06 */
[----:B------:R-:W-:-:S03]  /*ffb0*/  SHF.R.U32.HI R3, RZ, UR6, R2 ;  /* 0x00000006ff037c19 */ /* 0x000fc60008011602 */
[----:B0-----:R-:W-:Y:S01]  /*ffc0*/  IMAD R12, R7, R6, R12 ;  /* 0x00000006070c7224 */ /* 0x001fe200078e020c */
[--C-:B------:R-:W-:Y:S02]  /*ffd0*/  SHF.R.U64 R14, R16, UR4, R3.reuse ;  /* 0x00000004100e7c19 */ /* 0x100fe40008001203 */
[----:B------:R-:W-:-:S03]  /*ffe0*/  SHF.R.U32.HI R3, RZ, UR4, R3 ;  /* 0x00000004ff037c19 */ /* 0x000fc60008011603 */
[----:B------:R-:W-:Y:S01]  /*fff0*/  IMAD.MOV.U32 R2, RZ, RZ, R14 ;  /* 0x000000ffff027224 */ /* 0x000fe200078e000e */
[----:B--2-4-:R-:W-:Y:S06]  /*10000*/  @!P1 BRA `(.L_x_314) ;  /* 0x0000000000289947 */ /* 0x014fec0003800000 */
        /* <DEDUP_REMOVED lines=10> */
.L_x_314:
[----:B------:R-:W-:Y:S01]  /*100b0*/  ULDC UR4, c[0x0][0x648] ;  /* 0x0001920000047ab9 */ /* 0x000fe20000000800 */
[----:B------:R-:W-:Y:S01]  /*100c0*/  IMAD.MOV R18, RZ, RZ, -R18 ;  /* 0x000000ffff127224 */ /* 0x000fe200078e0a12 */
[----:B------:R-:W-:Y:S01]  /*100d0*/  SHF.R.U64 R3, R2, UR4, R3 ;  /* 0x0000000402037c19 */ /* 0x000fe20008001203 */
[----:B------:R-:W-:Y:S01]  /*100e0*/  ULDC UR4, c[0x0][0x638] ;  /* 0x00018e0000047ab9 */ /* 0x000fe20000000800 */
[----:B------:R-:W-:Y:S01]  /*100f0*/  LOP3.LUT R2, R16, UR20, RZ, 0xc0, !PT ;  /* 0x0000001410027c12 */ /* 0x000fe2000f8ec0ff */
[----:B-1----:R-:W-:Y:S01]  /*10100*/  @P2 IMAD R12, R15, R18, R10 ;  /* 0x000000120f0c2224 */ /* 0x002fe200078e020a */
[----:B------:R-:W-:Y:S01]  /*10110*/  LOP3.LUT R13, R13, UR16, RZ, 0xc0, !PT ;  /* 0x000000100d0d7c12 */ /* 0x000fe2000f8ec0ff */
[----:B------:R-:W-:Y:S01]  /*10120*/  IMAD.MOV R5, RZ, RZ, -R3 ;  /* 0x000000ffff057224 */ /* 0x000fe200078e0a03 */
[----:B------:R-:W-:Y:S01]  /*10130*/  ULDC UR5, c[0x0][0x610] ;  /* 0x0001840000057ab9 */ /* 0x000fe20000000800 */
[----:B------:R-:W-:Y:S02]  /*10140*/  IMAD R3, R3, UR17, R2 ;  /* 0x0000001103037c24 */ /* 0x000fe4000f8e0202 */
[----:B------:R-:W-:Y:S01]  /*10150*/  IMAD R14, R5, UR4, R14 ;  /* 0x00000004050e7c24 */ /* 0x000fe2000f8e020e */
[----:B------:R-:W-:Y:S01]  /*10160*/  ULDC UR4, c[0x0][0x600] ;  /* 0x0001800000047ab9 */ /* 0x000fe20000000800 */
[----:B------:R-:W-:-:S02]  /*10170*/  IMAD R3, R3, UR5, R12 ;  /* 0x0000000503037c24 */ /* 0x000fc4000f8e020c */
[----:B------:R-:W-:Y:S02]  /*10180*/  IMAD R14, R14, UR4, R13 ;  /* 0x000000040e0e7c24 */ /* 0x000fe4000f8e020d */
[----:B------:R-:W-:-:S03]  /*10190*/  IMAD.MOV.U32 R2, RZ, RZ, 0x1 ;  /* 0x00000001ff027424 */ /* 0x000fc600078e00ff */
[----:B------:R-:W-:Y:S02]  /*101a0*/  SEL R4, R14, R3, !P2 ;  /* 0x000000030e047207 */ /* 0x000fe40005000000 */
[----:B------:R-:W-:-:S03]  /*101b0*/  SEL R3, R3, R14, !P2 ;  /* 0x0000000e03037207 */ /* 0x000fc60005000000 */
[----:B------:R1:W-:Y:S04]  /*101c0*/  STL [R1+0x90], R4 ;  /* 0x0000900401007387 */ /* 0x0003e80000100800 */
[----:B------:R1:W-:Y:S04]  /*101d0*/  STL [R1+0x7c], R11 ;  /* 0x00007c0b01007387 */ /* 0x0003e80000100800 */
[----:B------:R1:W-:Y:S02]  /*101e0*/  STL [R1+0x8c], R3 ;  /* 0x00008c0301007387 */ /* 0x0003e40000100800 */
.L_x_312:
[----:B------:R-:W-:Y:S05]  /*101f0*/  BSYNC B1 ;  /* 0x0000000000017941 */ /* 0x000fea0003800000 */
.L_x_311:
[----:B------:R-:W-:-:S13]  /*10200*/  LOP3.LUT P1, RZ, R2, 0xff, RZ, 0xc0, !PT ;  /* 0x000000ff02ff7812 */ /* 0x000fda000782c0ff */
[----:B------:R-:W-:Y:S05]  /*10210*/  @P1 BRA `(.L_x_315) ;  /* 0xfffffff000f81947 */ /* 0x000fea000383ffff */
[----:B------:R-:W-:Y:S05]  /*10220*/  BSYNC B0 ;  /* 0x0000000000007941 */ /* 0x000fea0003800000 */
.L_x_303:
[----:B------:R-:W-:-:S03]  /*10230*/  UMOV UR4, 0xffffffff ;  /* 0xffffffff00047882 */ /* 0x000fc60000000000 */
[----:B------:R-:W-:Y:S05]  /*10240*/  BRA.DIV UR4, `(.L_x_316) ;  /* 0x0000000e04e07947 */ /* 0x000fea000b800000 */
[----:B------:R-:W-:-:S13]  /*10250*/  ELECT P0, URZ, PT ;  /* 0x00000000003f782f */ /* 0x000fda0003800000 */
.L_x_350:
[----:B------:R-:W-:Y:S04]  /*10260*/  BSSY B0, `(.L_x_317) ;  /* 0x00000ce000007945 */ /* 0x000fe80003800000 */
[----:B------:R-:W-:Y:S05]  /*10270*/  @!P0 BRA `(.L_x_318) ;  /* 0x0000000c00308947 */ /* 0x000fea0003800000 */
[----:B------:R-:W-:-:S04]  /*10280*/  ULOP3.LUT UR4, UR13, 0x2, URZ, 0xfc, !UPT ;  /* 0x000000020d047892 */ /* 0x000fc8000f8efc3f */
[----:B------:R-:W-:-:S06]  /*10290*/  UISETP.NE.AND UP0, UPT, UR4, 0x3, UPT ;  /* 0x000000030400788c */ /* 0x000fcc000bf05270 */
[----:B------:R-:W-:-:S13]  /*102a0*/  PLOP3.LUT P0, PT, PT, PT, UP0, 0x80, 0x0 ;  /* 0x000000000000781c */ /* 0x000fda0003f0f008 */
[----:B------:R-:W-:Y:S05]  /*102b0*/  @!P0 BRA `(.L_x_319) ;  /* 0x0000000000048947 */ /* 0x000fea0003800000 */
[----:B------:R-:W-:Y:S01]  /*102c0*/  BPT.TRAP 0x1 ;  /* 0x000000040000795c */ /* 0x000fe20000300000 */
.L_x_319:
[----:B01----:R-:W0:Y:S01]  /*102d0*/  S2R R3, SR_CgaCtaId ;  /* 0x0000000000037919 */ /* 0x003e220000008800 */
[----:B------:R-:W-:-:S04]  /*102e0*/  MOV R2, 0x400 ;  /* 0x0000040000027802 */ /* 0x000fc80000000f00 */
[----:B0-----:R-:W-:Y:S02]  /*102f0*/  LEA R3, R3, R2, 0x18 ;  /* 0x0000000203037211 */ /* 0x001fe400078ec0ff */
[----:B------:R-:W-:-:S03]  /*10300*/  SHF.L.U32 R2, R0, 0x1f, RZ ;  /* 0x0000001f00027819 */ /* 0x000fc600000006ff */
[----:B------:R-:W-:-:S04]  /*10310*/  VIADD R3, R3, 0xb0 ;  /* 0x000000b003037836 */ /* 0x000fc80000000000 */
[C---:B------:R-:W-:Y:S02]  /*10320*/  IMAD R7, R8.reuse, 0x8, R3 ;  /* 0x0000000808077824 */ /* 0x040fe400078e0203 */
[----:B------:R-:W-:Y:S02]  /*10330*/  VIADD R8, R8, 0x1 ;  /* 0x0000000108087836 */ /* 0x000fe40000000000 */
[----:B------:R-:W0:Y:S03]  /*10340*/  SYNCS.PHASECHK.TRANS64.TRYWAIT P0, [R7+URZ], R2 ;  /* 0x00000002070075a7 */ /* 0x000e26000800017f */
[----:B------:R-:W-:-:S04]  /*10350*/  ISETP.NE.AND P1, PT, R8, 0x16, PT ;  /* 0x000000160800780c */ /* 0x000fc80003f25270 */
[----:B------:R-:W-:Y:S02]  /*10360*/  SEL R5, RZ, 0x1, P1 ;  /* 0x00000001ff057807 */ /* 0x000fe40000800000 */
[----:B------:R-:W-:Y:S02]  /*10370*/  SEL R8, R8, RZ, P1 ;  /* 0x000000ff08087207 */ /* 0x000fe40000800000 */
[----:B------:R-:W-:-:S03]  /*10380*/  LOP3.LUT R5, R0, R5, RZ, 0x3c, !PT ;  /* 0x0000000500057212 */ /* 0x000fc600078e3cff */
[----:B------:R-:W-:Y:S01]  /*10390*/  IMAD R9, R8, 0x8, R3 ;  /* 0x0000000808097824 */ /* 0x000fe200078e0203 */
[----:B------:R-:W-:Y:S01]  /*103a0*/  SHF.L.U32 R4, R5, 0x1f, RZ ;  /* 0x0000001f05047819 */ /* 0x000fe200000006ff */
[----:B0-----:R-:W-:Y:S06]  /*103b0*/  @!P0 BRA `(.L_x_320) ;  /* 0x0000000c00a88947 */ /* 0x001fec0003800000 */
.L_x_351:
[----:B------:R-:W1:Y:S01]  /*103c0*/  SYNCS.PHASECHK.TRANS64.TRYWAIT P0, [R9+URZ], R4 ;  /* 0x00000004090075a7 */ /* 0x000e62000800017f */
[----:B------:R-:W-:-:S05]  /*103d0*/  VIADD R0, R8, 0x1 ;  /* 0x0000000108007836 */ /* 0x000fca0000000000 */
[----:B------:R-:W-:-:S04]  /*103e0*/  ISETP.NE.AND P1, PT, R0, 0x16, PT ;  /* 0x000000160000780c */ /* 0x000fc80003f25270 */
[----:B0-----:R-:W-:Y:S02]  /*103f0*/  SEL R2, RZ, 0x1, P1 ;  /* 0x00000001ff027807 */ /* 0x001fe40000800000 */
[----:B------:R-:W-:Y:S02]  /*10400*/  SEL R0, R0, RZ, P1 ;  /* 0x000000ff00007207 */ /* 0x000fe40000800000 */
[----:B------:R-:W-:-:S03]  /*10410*/  LOP3.LUT R7, R5, R2, RZ, 0x3c, !PT ;  /* 0x0000000205077212 */ /* 0x000fc600078e3cff */
[----:B------:R-:W-:Y:S01]  /*10420*/  IMAD R6, R0, 0x8, R3 ;  /* 0x0000000800067824 */ /* 0x000fe200078e0203 */
[----:B------:R-:W-:Y:S01]  /*10430*/  SHF.L.U32 R5, R7, 0x1f, RZ ;  /* 0x0000001f07057819 */ /* 0x000fe200000006ff */
[----:B-1----:R-:W-:Y:S06]  /*10440*/  @!P0 BRA `(.L_x_321) ;  /* 0x0000000c00988947 */ /* 0x002fec0003800000 */
.L_x_352:
[----:B------:R-:W1:Y:S01]  /*10450*/  SYNCS.PHASECHK.TRANS64.TRYWAIT P0, [R6+URZ], R5 ;  /* 0x00000005060075a7 */ /* 0x000e62000800017f */
[----:B------:R-:W-:-:S05]  /*10460*/  VIADD R0, R0, 0x1 ;  /* 0x0000000100007836 */ /* 0x000fca0000000000 */
[----:B------:R-:W-:-:S04]  /*10470*/  ISETP.NE.AND P1, PT, R0, 0x16, PT ;  /* 0x000000160000780c */ /* 0x000fc80003f25270 */
[----:B------:R-:W-:Y:S02]  /*10480*/  SEL R2, RZ, 0x1, P1 ;  /* 0x00000001ff027807 */ /* 0x000fe40000800000 */
[----:B------:R-:W-:Y:S02]  /*10490*/  SEL R0, R0, RZ, P1 ;  /* 0x000000ff00007207 */ /* 0x000fe40000800000 */
[----:B------:R-:W-:-:S03]  /*104a0*/  LOP3.LUT R7, R7, R2, RZ, 0x3c, !PT ;  /* 0x0000000207077212 */ /* 0x000fc600078e3cff */
[----:B0-----:R-:W-:Y:S01]  /*104b0*/  IMAD R9, R0, 0x8, R3 ;  /* 0x0000000800097824 */ /* 0x001fe200078e0203 */
[----:B------:R-:W-:Y:S01]  /*104c0*/  SHF.L.U32 R4, R7, 0x1f, RZ ;  /* 0x0000001f07047819 */ /* 0x000fe200000006ff */
[----:B-1----:R-:W-:Y:S06]  /*104d0*/  @!P0 BRA `(.L_x_322) ;  /* 0x0000000c00888947 */ /* 0x002fec0003800000 */
.L_x_353:
        /* <DEDUP_REMOVED lines=9> */
.L_x_354:
        /* <DEDUP_REMOVED lines=9> */
.L_x_355:
        /* <DEDUP_REMOVED lines=9> */
.L_x_356:
        /* <DEDUP_REMOVED lines=9> */
.L_x_357:
        /* <DEDUP_REMOVED lines=9> */
.L_x_358:
        /* <DEDUP_REMOVED lines=9> */
.L_x_359:
        /* <DEDUP_REMOVED lines=9> */
.L_x_360:
        /* <DEDUP_REMOVED lines=9> */
.L_x_361:
        /* <DEDUP_REMOVED lines=9> */
.L_x_362:
        /* <DEDUP_REMOVED lines=9> */
.L_x_363:
        /* <DEDUP_REMOVED lines=9> */
.L_x_364:
        /* <DEDUP_REMOVED lines=9> */
.L_x_365:
        /* <DEDUP_REMOVED lines=9> */
.L_x_366:
        /* <DEDUP_REMOVED lines=9> */
.L_x_367:
        /* <DEDUP_REMOVED lines=9> */
.L_x_368:
        /* <DEDUP_REMOVED lines=9> */
.L_x_369:
        /* <DEDUP_REMOVED lines=9> */
.L_x_370:
[----:B------:R-:W1:Y:S01]  /*10e70*/  SYNCS.PHASECHK.TRANS64.TRYWAIT P0, [R6+URZ], R5 ;  /* 0x00000005060075a7 */ /* 0x000e62000800017f */
[----:B------:R-:W-:-:S05]  /*10e80*/  VIADD R0, R0, 0x1 ;  /* 0x0000000100007836 */ /* 0x000fca0000000000 */
[----:B------:R-:W-:-:S04]  /*10e90*/  ISETP.NE.AND P1, PT, R0, 0x16, PT ;  /* 0x000000160000780c */ /* 0x000fc80003f25270 */
[----:B------:R-:W-:Y:S02]  /*10ea0*/  SEL R2, RZ, 0x1, P1 ;  /* 0x00000001ff027807 */ /* 0x000fe40000800000 */
[----:B------:R-:W-:Y:S02]  /*10eb0*/  SEL R0, R0, RZ, P1 ;  /* 0x000000ff00007207 */ /* 0x000fe40000800000 */
[----:B------:R-:W-:Y:S01]  /*10ec0*/  LOP3.LUT R2, R7, R2, RZ, 0x3c, !PT ;  /* 0x0000000207027212 */ /* 0x000fe200078e3cff */
[----:B-1----:R-:W-:Y:S06]  /*10ed0*/  @!P0 BRA `(.L_x_340) ;  /* 0x0000000800708947 */ /* 0x002fec0003800000 */
.L_x_371:
[----:B------:R-:W-:Y:S01]  /*10ee0*/  IMAD R3, R0, 0x8, R3 ;  /* 0x0000000800037824 */ /* 0x000fe200078e0203 */
[----:B------:R-:W-:-:S07]  /*10ef0*/  SHF.L.U32 R0, R2, 0x1f, RZ ;  /* 0x0000001f02007819 */ /* 0x000fce00000006ff */
.L_x_341:
[----:B--2---:R2:W3:Y:S02]  /*10f00*/  SYNCS.PHASECHK.TRANS64.TRYWAIT P0, [R3+URZ], R0 ;  /* 0x00000000030075a7 */ /* 0x0044e4000800017f */
[----:B---3--:R-:W-:Y:S05]  /*10f10*/  @!P0 NANOSLEEP.SYNCS 0x989680 ;  /* 0x009896800000895d */ /* 0x008fea0003900000 */
[----:B------:R-:W3:Y:S02]  /*10f20*/  @!P0 SYNCS.PHASECHK.TRANS64 P0, [R3+URZ], R0 ;  /* 0x00000000030085a7 */ /* 0x000ee4000800007f */
[----:B---3--:R-:W-:Y:S05]  /*10f30*/  @!P0 BRA `(.L_x_341) ;  /* 0xfffffffc00f08947 */ /* 0x008fea000383ffff */
.L_x_318:
[----:B------:R-:W-:Y:S05]  /*10f40*/  BSYNC B0 ;  /* 0x0000000000007941 */ /* 0x000fea0003800000 */
.L_x_317:
[----:B------:R-:W-:Y:S05]  /*10f50*/  EXIT ;  /* 0x000000000000794d */ /* 0x000fea0003800000 */
.L_x_20:
[----:B----4-:R-:W-:-:S04]  /*10f60*/  IMAD.U32 R3, RZ, RZ, UR17 ;  /* 0x00000011ff037e24 */ /* 0x010fc8000f8e00ff */
[----:B------:R4:W0:Y:S03]  /*10f70*/  SYNCS.PHASECHK.TRANS64.TRYWAIT P0, [R3+URZ+-0x8], R0 ;  /* 0xfffff800030075a7 */ /* 0x000826000800017f */
[----:B0-----:R-:W-:Y:S05]  /*10f80*/  @!P0 NANOSLEEP.SYNCS 0x989680 ;  /* 0x009896800000895d */ /* 0x001fea0003900000 */
[----:B------:R-:W0:Y:S02]  /*10f90*/  @!P0 SYNCS.PHASECHK.TRANS64 P0, [R3+URZ+-0x8], R0 ;  /* 0xfffff800030085a7 */ /* 0x000e24000800007f */
[----:B0-----:R-:W-:Y:S05]  /*10fa0*/  @!P0 BRA `(.L_x_20) ;  /* 0xfffffffc00ec8947 */ /* 0x001fea000383ffff */
[----:B------:R-:W-:Y:S05]  /*10fb0*/  BRA `(.L_x_342) ;  /* 0xffffff0800c07947 */ /* 0x000fea000383ffff */
.L_x_25:
[----:B-1----:R-:W-:-:S04]  /*10fc0*/  IMAD.U32 R3, RZ, RZ, UR6 ;  /* 0x00000006ff037e24 */ /* 0x002fc8000f8e00ff */
[----:B------:R1:W2:Y:S03]  /*10fd0*/  SYNCS.PHASECHK.TRANS64.TRYWAIT P0, [R3+URZ], R0 ;  /* 0x00000000030075a7 */ /* 0x0002a6000800017f */
[----:B--2---:R-:W-:Y:S05]  /*10fe0*/  @!P0 NANOSLEEP.SYNCS 0x989680 ;  /* 0x009896800000895d */ /* 0x004fea0003900000 */
[----:B------:R-:W2:Y:S02]  /*10ff0*/  @!P0 SYNCS.PHASECHK.TRANS64 P0, [R3+URZ], R0 ;  /* 0x00000000030085a7 */ /* 0x000ea4000800007f */
[----:B--2---:R-:W-:Y:S05]  /*11000*/  @!P0 BRA `(.L_x_25) ;  /* 0xfffffffc00ec8947 */ /* 0x004fea000383ffff */
[----:B------:R-:W-:Y:S05]  /*11010*/  BRA `(.L_x_24) ;  /* 0xffffff14002c7947 */ /* 0x000fea000383ffff */
.L_x_31:
[----:B-----5:R1:W-:Y:S02]  /*11020*/  STL [R1+0xa4], R0 ;  /* 0x0000a40001007387 */ /* 0x0203e40000100800 */
[----:B-1----:R-:W-:-:S04]  /*11030*/  IMAD.U32 R0, RZ, RZ, UR9 ;  /* 0x00000009ff007e24 */ /* 0x002fc8000f8e00ff */
[----:B------:R1:W3:Y:S03]  /*11040*/  SYNCS.PHASECHK.TRANS64.TRYWAIT P0, [R0+URZ], R229 ;  /* 0x000000e5000075a7 */ /* 0x0002e6000800017f */
[----:B---3--:R-:W-:Y:S05]  /*11050*/  @!P0 NANOSLEEP.SYNCS 0x989680 ;  /* 0x009896800000895d */ /* 0x008fea0003900000 */
[----:B------:R1:W3:Y:S02]  /*11060*/  @!P0 SYNCS.PHASECHK.TRANS64 P0, [R0+URZ], R229 ;  /* 0x000000e5000085a7 */ /* 0x0002e4000800007f */
[----:B-1----:R1:W5:Y:S02]  /*11070*/  LDL.LU R0, [R1+0xa4] ;  /* 0x0000a40001007983 */ /* 0x0023640000300800 */
[----:B-1-3--:R-:W-:Y:S05]  /*11080*/  @!P0 BRA `(.L_x_31) ;  /* 0xfffffffc00e48947 */ /* 0x00afea000383ffff */
[----:B------:R-:W-:Y:S05]  /*11090*/  BRA `(.L_x_30) ;  /* 0xffffff2400807947 */ /* 0x000fea000383ffff */
.L_x_39:
[----:B0-----:R-:W-:-:S04]  /*110a0*/  IMAD.U32 R25, RZ, RZ, UR17 ;  /* 0x00000011ff197e24 */ /* 0x001fc8000f8e00ff */
[----:B------:R0:W3:Y:S03]  /*110b0*/  SYNCS.PHASECHK.TRANS64.TRYWAIT P0, [R25+URZ+0x8], R24 ;  /* 0x00000818190075a7 */ /* 0x0000e6000800017f */
[----:B---3--:R-:W-:Y:S05]  /*110c0*/  @!P0 NANOSLEEP.SYNCS 0x989680 ;  /* 0x009896800000895d */ /* 0x008fea0003900000 */
[----:B------:R-:W3:Y:S02]  /*110d0*/  @!P0 SYNCS.PHASECHK.TRANS64 P0, [R25+URZ+0x8], R24 ;  /* 0x00000818190085a7 */ /* 0x000ee4000800007f */
[----:B---3--:R-:W-:Y:S05]  /*110e0*/  @!P0 BRA `(.L_x_39) ;  /* 0xfffffffc00ec8947 */ /* 0x008fea000383ffff */
[----:B------:R-:W-:Y:S05]  /*110f0*/  BRA `(.L_x_343) ;  /* 0xffffff4800847947 */ /* 0x000fea000383ffff */
.L_x_304:
[----:B------:R-:W-:Y:S01]  /*11100*/  BSSY B1, `(.L_x_344) ;  /* 0x0000006000017945 */ /* 0x000fe20003800000 */
[----:B------:R-:W-:-:S07]  /*11110*/  IMAD.MOV.U32 R2, RZ, RZ, -0x1 ;  /* 0xffffffffff027424 */ /* 0x000fce00078e00ff */
[----:B------:R-:W-:Y:S05]  /*11120*/  WARPSYNC.COLLECTIVE R2, `(.L_x_345) ;  /* 0x00000000020c7348 */ /* 0x000fea0003c00000 */
[----:B------:R-:W-:Y:S02]  /*11130*/  ELECT P1, UR62, PT ;  /* 0x00000000003e782f */ /* 0x000fe40003820000 */
[----:B------:R-:W-:Y:S01]  /*11140*/  MOV R2, UR62 ;  /* 0x0000003e00027c02 */ /* 0x000fe20008000f00 */
[----:B------:R-:W-:Y:S10]  /*11150*/  ENDCOLLECTIVE ;  /* 0x000000000000791b */ /* 0x000ff40003800000 */
.L_x_345:
[----:B------:R-:W-:Y:S05]  /*11160*/  BSYNC B1 ;  /* 0x0000000000017941 */ /* 0x000fea0003800000 */
.L_x_344:
[----:B------:R-:W-:Y:S05]  /*11170*/  BRA `(.L_x_346) ;  /* 0xffffffe4002c7947 */ /* 0x000fea000383ffff */
.L_x_307:
[----:B-1----:R1:W2:Y:S02]  /*11180*/  SYNCS.PHASECHK.TRANS64.TRYWAIT P1, [R11+URZ+0xb0], R4 ;  /* 0x0000b0040b0075a7 */ /* 0x0022a4000802017f */
[----:B--2---:R-:W-:Y:S05]  /*11190*/  @!P1 NANOSLEEP.SYNCS 0x989680 ;  /* 0x009896800000995d */ /* 0x004fea0003900000 */
[----:B------:R-:W2:Y:S02]  /*111a0*/  @!P1 SYNCS.PHASECHK.TRANS64 P1, [R11+URZ+0xb0], R4 ;  /* 0x0000b0040b0095a7 */ /* 0x000ea4000802007f */
[----:B--2---:R-:W-:Y:S05]  /*111b0*/  @!P1 BRA `(.L_x_307) ;  /* 0xfffffffc00f09947 */ /* 0x004fea000383ffff */
[----:B------:R-:W-:Y:S05]  /*111c0*/  BRA `(.L_x_347) ;  /* 0xffffffe4006c7947 */ /* 0x000fea000383ffff */
.L_x_316:
[----:B------:R-:W-:Y:S01]  /*111d0*/  BSSY B0, `(.L_x_348) ;  /* 0x0000006000007945 */ /* 0x000fe20003800000 */
[----:B------:R-:W-:-:S07]  /*111e0*/  IMAD.MOV.U32 R2, RZ, RZ, -0x1 ;  /* 0xffffffffff027424 */ /* 0x000fce00078e00ff */
[----:B01----:R-:W-:Y:S05]  /*111f0*/  WARPSYNC.COLLECTIVE R2, `(.L_x_349) ;  /* 0x00000000020c7348 */ /* 0x003fea0003c00000 */
[----:B------:R-:W-:Y:S02]  /*11200*/  ELECT P1, UR62, PT ;  /* 0x00000000003e782f */ /* 0x000fe40003820000 */
[----:B------:R-:W-:Y:S01]  /*11210*/  MOV R2, UR62 ;  /* 0x0000003e00027c02 */ /* 0x000fe20008000f00 */
[----:B01----:R-:W-:Y:S10]  /*11220*/  ENDCOLLECTIVE ;  /* 0x000000000000791b */ /* 0x003ff40003800000 */
.L_x_349:
[----:B------:R-:W-:Y:S05]  /*11230*/  BSYNC B0 ;  /* 0x0000000000007941 */ /* 0x000fea0003800000 */
.L_x_348:
[----:B------:R-:W-:Y:S01]  /*11240*/  PLOP3.LUT P0, PT, P1, PT, PT, 0x80, 0x0 ;  /* 0x000000000000781c */ /* 0x000fe20000f0f070 */
[----:B------:R-:W-:-:S12]  /*11250*/  BRA `(.L_x_350) ;  /* 0xfffffff000007947 */ /* 0x000fd8000383ffff */
.L_x_320:
[----:B0-----:R0:W1:Y:S02]  /*11260*/  SYNCS.PHASECHK.TRANS64.TRYWAIT P0, [R7+URZ], R2 ;  /* 0x00000002070075a7 */ /* 0x001064000800017f */
[----:B-1----:R-:W-:Y:S05]  /*11270*/  @!P0 NANOSLEEP.SYNCS 0x989680 ;  /* 0x009896800000895d */ /* 0x002fea0003900000 */
[----:B------:R-:W1:Y:S02]  /*11280*/  @!P0 SYNCS.PHASECHK.TRANS64 P0, [R7+URZ], R2 ;  /* 0x00000002070085a7 */ /* 0x000e64000800007f */
[----:B-1----:R-:W-:Y:S05]  /*11290*/  @!P0 BRA `(.L_x_320) ;  /* 0xfffffffc00f08947 */ /* 0x002fea000383ffff */
[----:B------:R-:W-:Y:S05]  /*112a0*/  BRA `(.L_x_351) ;  /* 0xfffffff000447947 */ /* 0x000fea000383ffff */
.L_x_321:
[----:B0-----:R0:W1:Y:S02]  /*112b0*/  SYNCS.PHASECHK.TRANS64.TRYWAIT P0, [R9+URZ], R4 ;  /* 0x00000004090075a7 */ /* 0x001064000800017f */
[----:B-1----:R-:W-:Y:S05]  /*112c0*/  @!P0 NANOSLEEP.SYNCS 0x989680 ;  /* 0x009896800000895d */ /* 0x002fea0003900000 */
[----:B------:R-:W1:Y:S02]  /*112d0*/  @!P0 SYNCS.PHASECHK.TRANS64 P0, [R9+URZ], R4 ;  /* 0x00000004090085a7 */ /* 0x000e64000800007f */
[----:B-1----:R-:W-:Y:S05]  /*112e0*/  @!P0 BRA `(.L_x_321) ;  /* 0xfffffffc00f08947 */ /* 0x002fea000383ffff */
[----:B------:R-:W-:Y:S05]  /*112f0*/  BRA `(.L_x_352) ;  /* 0xfffffff000547947 */ /* 0x000fea000383ffff */
.L_x_322:
[----:B0-----:R0:W1:Y:S02]  /*11300*/  SYNCS.PHASECHK.TRANS64.TRYWAIT P0, [R6+URZ], R5 ;  /* 0x00000005060075a7 */ /* 0x001064000800017f */
[----:B-1----:R-:W-:Y:S05]  /*11310*/  @!P0 NANOSLEEP.SYNCS 0x989680 ;  /* 0x009896800000895d */ /* 0x002fea0003900000 */
[----:B------:R-:W1:Y:S02]  /*11320*/  @!P0 SYNCS.PHASECHK.TRANS64 P0, [R6+URZ], R5 ;  /* 0x00000005060085a7 */ /* 0x000e64000800007f */
[----:B-1----:R-:W-:Y:S05]  /*11330*/  @!P0 BRA `(.L_x_322) ;  /* 0xfffffffc00f08947 */ /* 0x002fea000383ffff */
[----:B------:R-:W-:Y:S05]  /*11340*/  BRA `(.L_x_353) ;  /* 0xfffffff000647947 */ /* 0x000fea000383ffff */
.L_x_323:
[----:B0-----:R0:W1:Y:S02]  /*11350*/  SYNCS.PHASECHK.TRANS64.TRYWAIT P0, [R9+URZ], R4 ;  /* 0x00000004090075a7 */ /* 0x001064000800017f */
[----:B-1----:R-:W-:Y:S05]  /*11360*/  @!P0 NANOSLEEP.SYNCS 0x989680 ;  /* 0x009896800000895d */ /* 0x002fea0003900000 */
[----:B------:R-:W1:Y:S02]  /*11370*/  @!P0 SYNCS.PHASECHK.TRANS64 P0, [R9+URZ], R4 ;  /* 0x00000004090085a7 */ /* 0x000e64000800007f */
[----:B-1----:R-:W-:Y:S05]  /*11380*/  @!P0 BRA `(.L_x_323) ;  /* 0xfffffffc00f08947 */ /* 0x002fea000383ffff */
[----:B------:R-:W-:Y:S05]  /*11390*/  BRA `(.L_x_354) ;  /* 0xfffffff000747947 */ /* 0x000fea000383ffff */
.L_x_324:
[----:B0-----:R0:W1:Y:S02]  /*113a0*/  SYNCS.PHASECHK.TRANS64.TRYWAIT P0, [R6+URZ], R5 ;  /* 0x00000005060075a7 */ /* 0x001064000800017f */
[----:B-1----:R-:W-:Y:S05]  /*113b0*/  @!P0 NANOSLEEP.SYNCS 0x989680 ;  /* 0x009896800000895d */ /* 0x002fea0003900000 */
[----:B------:R-:W1:Y:S02]  /*113c0*/  @!P0 SYNCS.PHASECHK.TRANS64 P0, [R6+URZ], R5 ;  /* 0x00000005060085a7 */ /* 0x000e64000800007f */
[----:B-1----:R-:W-:Y:S05]  /*113d0*/  @!P0 BRA `(.L_x_324) ;  /* 0xfffffffc00f08947 */ /* 0x002fea000383ffff */
[----:B------:R-:W-:Y:S05]  /*113e0*/  BRA `(.L_x_355) ;  /* 0xfffffff000847947 */ /* 0x000fea000383ffff */
.L_x_325:
[----:B0-----:R0:W1:Y:S02]  /*113f0*/  SYNCS.PHASECHK.TRANS64.TRYWAIT P0, [R9+URZ], R4 ;  /* 0x00000004090075a7 */ /* 0x001064000800017f */
[----:B-1----:R-:W-:Y:S05]  /*11400*/  @!P0 NANOSLEEP.SYNCS 0x989680 ;  /* 0x009896800000895d */ /* 0x002fea0003900000 */
[----:B------:R-:W1:Y:S02]  /*11410*/  @!P0 SYNCS.PHASECHK.TRANS64 P0, [R9+URZ], R4 ;  /* 0x00000004090085a7 */ /* 0x000e64000800007f */
[----:B-1----:R-:W-:Y:S05]  /*11420*/  @!P0 BRA `(.L_x_325) ;  /* 0xfffffffc00f08947 */ /* 0x002fea000383ffff */
[----:B------:R-:W-:Y:S05]  /*11430*/  BRA `(.L_x_356) ;  /* 0xfffffff000947947 */ /* 0x000fea000383ffff */
.L_x_326:
[----:B0-----:R0:W1:Y:S02]  /*11440*/  SYNCS.PHASECHK.TRANS64.TRYWAIT P0, [R6+URZ], R5 ;  /* 0x00000005060075a7 */ /* 0x001064000800017f */
[----:B-1----:R-:W-:Y:S05]  /*11450*/  @!P0 NANOSLEEP.SYNCS 0x989680 ;  /* 0x009896800000895d */ /* 0x002fea0003900000 */
[----:B------:R-:W1:Y:S02]  /*11460*/  @!P0 SYNCS.PHASECHK.TRANS64 P0, [R6+URZ], R5 ;  /* 0x00000005060085a7 */ /* 0x000e64000800007f */
[----:B-1----:R-:W-:Y:S05]  /*11470*/  @!P0 BRA `(.L_x_326) ;  /* 0xfffffffc00f08947 */ /* 0x002fea000383ffff */
[----:B------:R-:W-:Y:S05]  /*11480*/  BRA `(.L_x_357) ;  /* 0xfffffff000a47947 */ /* 0x000fea000383ffff */
.L_x_327:
[----:B0-----:R0:W1:Y:S02]  /*11490*/  SYNCS.PHASECHK.TRANS64.TRYWAIT P0, [R9+URZ], R4 ;  /* 0x00000004090075a7 */ /* 0x001064000800017f */
[----:B-1----:R-:W-:Y:S05]  /*114a0*/  @!P0 NANOSLEEP.SYNCS 0x989680 ;  /* 0x009896800000895d */ /* 0x002fea0003900000 */
[----:B------:R-:W1:Y:S02]  /*114b0*/  @!P0 SYNCS.PHASECHK.TRANS64 P0, [R9+URZ], R4 ;  /* 0x00000004090085a7 */ /* 0x000e64000800007f */
[----:B-1----:R-:W-:Y:S05]  /*114c0*/  @!P0 BRA `(.L_x_327) ;  /* 0xfffffffc00f08947 */ /* 0x002fea000383ffff */
[----:B------:R-:W-:Y:S05]  /*114d0*/  BRA `(.L_x_358) ;  /* 0xfffffff000b47947 */ /* 0x000fea000383ffff */
.L_x_328:
[----:B0-----:R0:W1:Y:S02]  /*114e0*/  SYNCS.PHASECHK.TRANS64.TRYWAIT P0, [R6+URZ], R5 ;  /* 0x00000005060075a7 */ /* 0x001064000800017f */
[----:B-1----:R-:W-:Y:S05]  /*114f0*/  @!P0 NANOSLEEP.SYNCS 0x989680 ;  /* 0x009896800000895d */ /* 0x002fea0003900000 */
[----:B------:R-:W1:Y:S02]  /*11500*/  @!P0 SYNCS.PHASECHK.TRANS64 P0, [R6+URZ], R5 ;  /* 0x00000005060085a7 */ /* 0x000e64000800007f */
[----:B-1----:R-:W-:Y:S05]  /*11510*/  @!P0 BRA `(.L_x_328) ;  /* 0xfffffffc00f08947 */ /* 0x002fea000383ffff */
[----:B------:R-:W-:Y:S05]  /*11520*/  BRA `(.L_x_359) ;  /* 0xfffffff000c47947 */ /* 0x000fea000383ffff */
.L_x_329:
[----:B0-----:R0:W1:Y:S02]  /*11530*/  SYNCS.PHASECHK.TRANS64.TRYWAIT P0, [R9+URZ], R4 ;  /* 0x00000004090075a7 */ /* 0x001064000800017f */
[----:B-1----:R-:W-:Y:S05]  /*11540*/  @!P0 NANOSLEEP.SYNCS 0x989680 ;  /* 0x009896800000895d */ /* 0x002fea0003900000 */
[----:B------:R-:W1:Y:S02]  /*11550*/  @!P0 SYNCS.PHASECHK.TRANS64 P0, [R9+URZ], R4 ;  /* 0x00000004090085a7 */ /* 0x000e64000800007f */
[----:B-1----:R-:W-:Y:S05]  /*11560*/  @!P0 BRA `(.L_x_329) ;  /* 0xfffffffc00f08947 */ /* 0x002fea000383ffff */
[----:B------:R-:W-:Y:S05]  /*11570*/  BRA `(.L_x_360) ;  /* 0xfffffff000d47947 */ /* 0x000fea000383ffff */
.L_x_330:
[----:B0-----:R0:W1:Y:S02]  /*11580*/  SYNCS.PHASECHK.TRANS64.TRYWAIT P0, [R6+URZ], R5 ;  /* 0x00000005060075a7 */ /* 0x001064000800017f */
[----:B-1----:R-:W-:Y:S05]  /*11590*/  @!P0 NANOSLEEP.SYNCS 0x989680 ;  /* 0x009896800000895d */ /* 0x002fea0003900000 */
[----:B------:R-:W1:Y:S02]  /*115a0*/  @!P0 SYNCS.PHASECHK.TRANS64 P0, [R6+URZ], R5 ;  /* 0x00000005060085a7 */ /* 0x000e64000800007f */
[----:B-1----:R-:W-:Y:S05]  /*115b0*/  @!P0 BRA `(.L_x_330) ;  /* 0xfffffffc00f08947 */ /* 0x002fea000383ffff */
[----:B------:R-:W-:Y:S05]  /*115c0*/  BRA `(.L_x_361) ;  /* 0xfffffff000e47947 */ /* 0x000fea000383ffff */
.L_x_331:
[----:B0-----:R0:W1:Y:S02]  /*115d0*/  SYNCS.PHASECHK.TRANS64.TRYWAIT P0, [R9+URZ], R4 ;  /* 0x00000004090075a7 */ /* 0x001064000800017f */
[----:B-1----:R-:W-:Y:S05]  /*115e0*/  @!P0 NANOSLEEP.SYNCS 0x989680 ;  /* 0x009896800000895d */ /* 0x002fea0003900000 */
[----:B------:R-:W1:Y:S02]  /*115f0*/  @!P0 SYNCS.PHASECHK.TRANS64 P0, [R9+URZ], R4 ;  /* 0x00000004090085a7 */ /* 0x000e64000800007f */
[----:B-1----:R-:W-:Y:S05]  /*11600*/  @!P0 BRA `(.L_x_331) ;  /* 0xfffffffc00f08947 */ /* 0x002fea000383ffff */
[----:B------:R-:W-:Y:S05]  /*11610*/  BRA `(.L_x_362) ;  /* 0xfffffff000f47947 */ /* 0x000fea000383ffff */
.L_x_332:
[----:B0-----:R0:W1:Y:S02]  /*11620*/  SYNCS.PHASECHK.TRANS64.TRYWAIT P0, [R6+URZ], R5 ;  /* 0x00000005060075a7 */ /* 0x001064000800017f */
[----:B-1----:R-:W-:Y:S05]  /*11630*/  @!P0 NANOSLEEP.SYNCS 0x989680 ;  /* 0x009896800000895d */ /* 0x002fea0003900000 */
[----:B------:R-:W1:Y:S02]  /*11640*/  @!P0 SYNCS.PHASECHK.TRANS64 P0, [R6+URZ], R5 ;  /* 0x00000005060085a7 */ /* 0x000e64000800007f */
[----:B-1----:R-:W-:Y:S05]  /*11650*/  @!P0 BRA `(.L_x_332) ;  /* 0xfffffffc00f08947 */ /* 0x002fea000383ffff */
[----:B------:R-:W-:Y:S05]  /*11660*/  BRA `(.L_x_363) ;  /* 0xfffffff400047947 */ /* 0x000fea000383ffff */
.L_x_333:
[----:B0-----:R0:W1:Y:S02]  /*11670*/  SYNCS.PHASECHK.TRANS64.TRYWAIT P0, [R9+URZ], R4 ;  /* 0x00000004090075a7 */ /* 0x001064000800017f */
[----:B-1----:R-:W-:Y:S05]  /*11680*/  @!P0 NANOSLEEP.SYNCS 0x989680 ;  /* 0x009896800000895d */ /* 0x002fea0003900000 */
[----:B------:R-:W1:Y:S02]  /*11690*/  @!P0 SYNCS.PHASECHK.TRANS64 P0, [R9+URZ], R4 ;  /* 0x00000004090085a7 */ /* 0x000e64000800007f */
[----:B-1----:R-:W-:Y:S05]  /*116a0*/  @!P0 BRA `(.L_x_333) ;  /* 0xfffffffc00f08947 */ /* 0x002fea000383ffff */
[----:B------:R-:W-:Y:S05]  /*116b0*/  BRA `(.L_x_364) ;  /* 0xfffffff400147947 */ /* 0x000fea000383ffff */
.L_x_334:
[----:B0-----:R0:W1:Y:S02]  /*116c0*/  SYNCS.PHASECHK.TRANS64.TRYWAIT P0, [R6+URZ], R5 ;  /* 0x00000005060075a7 */ /* 0x001064000800017f */
[----:B-1----:R-:W-:Y:S05]  /*116d0*/  @!P0 NANOSLEEP.SYNCS 0x989680 ;  /* 0x009896800000895d */ /* 0x002fea0003900000 */
[----:B------:R-:W1:Y:S02]  /*116e0*/  @!P0 SYNCS.PHASECHK.TRANS64 P0, [R6+URZ], R5 ;  /* 0x00000005060085a7 */ /* 0x000e64000800007f */
[----:B-1----:R-:W-:Y:S05]  /*116f0*/  @!P0 BRA `(.L_x_334) ;  /* 0xfffffffc00f08947 */ /* 0x002fea000383ffff */
[----:B------:R-:W-:Y:S05]  /*11700*/  BRA `(.L_x_365) ;  /* 0xfffffff400247947 */ /* 0x000fea000383ffff */
.L_x_335:
[----:B0-----:R0:W1:Y:S02]  /*11710*/  SYNCS.PHASECHK.TRANS64.TRYWAIT P0, [R9+URZ], R4 ;  /* 0x00000004090075a7 */ /* 0x001064000800017f */
[----:B-1----:R-:W-:Y:S05]  /*11720*/  @!P0 NANOSLEEP.SYNCS 0x989680 ;  /* 0x009896800000895d */ /* 0x002fea0003900000 */
[----:B------:R-:W1:Y:S02]  /*11730*/  @!P0 SYNCS.PHASECHK.TRANS64 P0, [R9+URZ], R4 ;  /* 0x00000004090085a7 */ /* 0x000e64000800007f */
[----:B-1----:R-:W-:Y:S05]  /*11740*/  @!P0 BRA `(.L_x_335) ;  /* 0xfffffffc00f08947 */ /* 0x002fea000383ffff */
[----:B------:R-:W-:Y:S05]  /*11750*/  BRA `(.L_x_366) ;  /* 0xfffffff400347947 */ /* 0x000fea000383ffff */
.L_x_336:
[----:B0-----:R0:W1:Y:S02]  /*11760*/  SYNCS.PHASECHK.TRANS64.TRYWAIT P0, [R6+URZ], R5 ;  /* 0x00000005060075a7 */ /* 0x001064000800017f */
[----:B-1----:R-:W-:Y:S05]  /*11770*/  @!P0 NANOSLEEP.SYNCS 0x989680 ;  /* 0x009896800000895d */ /* 0x002fea0003900000 */
[----:B------:R-:W1:Y:S02]  /*11780*/  @!P0 SYNCS.PHASECHK.TRANS64 P0, [R6+URZ], R5 ;  /* 0x00000005060085a7 */ /* 0x000e64000800007f */
[----:B-1----:R-:W-:Y:S05]  /*11790*/  @!P0 BRA `(.L_x_336) ;  /* 0xfffffffc00f08947 */ /* 0x002fea000383ffff */
[----:B------:R-:W-:Y:S05]  /*117a0*/  BRA `(.L_x_367) ;  /* 0xfffffff400447947 */ /* 0x000fea000383ffff */
.L_x_337:
[----:B0-----:R0:W1:Y:S02]  /*117b0*/  SYNCS.PHASECHK.TRANS64.TRYWAIT P0, [R9+URZ], R4 ;  /* 0x00000004090075a7 */ /* 0x001064000800017f */
[----:B-1----:R-:W-:Y:S05]  /*117c0*/  @!P0 NANOSLEEP.SYNCS 0x989680 ;  /* 0x009896800000895d */ /* 0x002fea0003900000 */
[----:B------:R-:W1:Y:S02]  /*117d0*/  @!P0 SYNCS.PHASECHK.TRANS64 P0, [R9+URZ], R4 ;  /* 0x00000004090085a7 */ /* 0x000e64000800007f */
[----:B-1----:R-:W-:Y:S05]  /*117e0*/  @!P0 BRA `(.L_x_337) ;  /* 0xfffffffc00f08947 */ /* 0x002fea000383ffff */
[----:B------:R-:W-:Y:S05]  /*117f0*/  BRA `(.L_x_368) ;  /* 0xfffffff400547947 */ /* 0x000fea000383ffff */
.L_x_338:
[----:B0-----:R0:W1:Y:S02]  /*11800*/  SYNCS.PHASECHK.TRANS64.TRYWAIT P0, [R6+URZ], R5 ;  /* 0x00000005060075a7 */ /* 0x001064000800017f */
[----:B-1----:R-:W-:Y:S05]  /*11810*/  @!P0 NANOSLEEP.SYNCS 0x989680 ;  /* 0x009896800000895d */ /* 0x002fea0003900000 */
[----:B------:R-:W1:Y:S02]  /*11820*/  @!P0 SYNCS.PHASECHK.TRANS64 P0, [R6+URZ], R5 ;  /* 0x00000005060085a7 */ /* 0x000e64000800007f */
[----:B-1----:R-:W-:Y:S05]  /*11830*/  @!P0 BRA `(.L_x_338) ;  /* 0xfffffffc00f08947 */ /* 0x002fea000383ffff */
[----:B------:R-:W-:Y:S05]  /*11840*/  BRA `(.L_x_369) ;  /* 0xfffffff400647947 */ /* 0x000fea000383ffff */
.L_x_339:
[----:B0-----:R0:W1:Y:S02]  /*11850*/  SYNCS.PHASECHK.TRANS64.TRYWAIT P0, [R9+URZ], R4 ;  /* 0x00000004090075a7 */ /* 0x001064000800017f */
[----:B-1----:R-:W-:Y:S05]  /*11860*/  @!P0 NANOSLEEP.SYNCS 0x989680 ;  /* 0x009896800000895d */ /* 0x002fea0003900000 */
[----:B------:R-:W1:Y:S02]  /*11870*/  @!P0 SYNCS.PHASECHK.TRANS64 P0, [R9+URZ], R4 ;  /* 0x00000004090085a7 */ /* 0x000e64000800007f */
[----:B-1----:R-:W-:Y:S05]  /*11880*/  @!P0 BRA `(.L_x_339) ;  /* 0xfffffffc00f08947 */ /* 0x002fea000383ffff */
[----:B------:R-:W-:Y:S05]  /*11890*/  BRA `(.L_x_370) ;  /* 0xfffffff400747947 */ /* 0x000fea000383ffff */
.L_x_340:
[----:B-1----:R1:W2:Y:S02]  /*118a0*/  SYNCS.PHASECHK.TRANS64.TRYWAIT P0, [R6+URZ], R5 ;  /* 0x00000005060075a7 */ /* 0x0022a4000800017f */
[----:B--2---:R-:W-:Y:S05]  /*118b0*/  @!P0 NANOSLEEP.SYNCS 0x989680 ;  /* 0x009896800000895d */ /* 0x004fea0003900000 */
[----:B------:R-:W2:Y:S02]  /*118c0*/  @!P0 SYNCS.PHASECHK.TRANS64 P0, [R6+URZ], R5 ;  /* 0x00000005060085a7 */ /* 0x000ea4000800007f */
[----:B--2---:R-:W-:Y:S05]  /*118d0*/  @!P0 BRA `(.L_x_340) ;  /* 0xfffffffc00f08947 */ /* 0x004fea000383ffff */
[----:B------:R-:W-:Y:S05]  /*118e0*/  BRA `(.L_x_371) ;  /* 0xfffffff4007c7947 */ /* 0x000fea000383ffff */
.L_x_372:
[----:B------:R-:W-:-:S00]  /*118f0*/  BRA `(.L_x_372) ;  /* 0xfffffffc00fc7947 */ /* 0x000fc0000383ffff */
[----:B------:R-:W-:-:S00]  /*11900*/  NOP ;  /* 0x0000000000007918 */ /* 0x000fc00000000000 */
[----:B------:R-:W-:-:S00]  /*11910*/  NOP ;  /* 0x0000000000007918 */ /* 0x000fc00000000000 */
[----:B------:R-:W-:-:S00]  /*11920*/  NOP ;  /* 0x0000000000007918 */ /* 0x000fc00000000000 */
[----:B------:R-:W-:-:S00]  /*11930*/  NOP ;  /* 0x0000000000007918 */ /* 0x000fc00000000000 */
[----:B------:R-:W-:-:S00]  /*11940*/  NOP ;  /* 0x0000000000007918 */ /* 0x000fc00000000000 */
[----:B------:R-:W-:-:S00]  /*11950*/  NOP ;  /* 0x0000000000007918 */ /* 0x000fc00000000000 */
[----:B------:R-:W-:-:S00]  /*11960*/  NOP ;  /* 0x0000000000007918 */ /* 0x000fc00000000000 */
[----:B------:R-:W-:-:S00]  /*11970*/  NOP ;  /* 0x0000000000007918 */ /* 0x000fc00000000000 */
.L_x_373:


//--------------------- .nv.shared._ZN7cutlass13device_kernelINS_4gemm6kernel13GemmUniversalIN4cute5tupleIJiiiiEEENS1_10collective13CollectiveMmaINS1_37MainloopSm90TmaGmmaWarpSpecializedFP8ILi22ENS5_IJNS4_1CILi4EEENSA_ILi2EEENSA_ILi1EEEEEENS1_32KernelTmaWarpSpecializedPingpongEEENS5_IJNSA_ILi64EEENSA_ILi256EEENSA_ILi32EEEEEENS_12float_e5m2_tENS5_IJlSD_lEEESL_SM_NS4_8TiledMMAINS4_8MMA_AtomIJNS4_4SM904GMMA31MMA_64x256x32_F32E5M2E5M2_SS_TNILNSQ_7ScaleInE1ELSS_1EEEEEENS4_6LayoutINS5_IJSD_SD_SD_EEENS5_IJNSA_ILi0EEESX_SX_EEEEENS5_IJNS4_10UnderscoreES10_S10_EEEEENS4_23SM90_TMA_LOAD_MULTICASTENS4_14ComposedLayoutINS4_7SwizzleILi1ELi4ELi3EEENS4_18smem_ptr_flag_bitsILi8EEENSV_INS5_IJNSA_ILi8EEESJ_EEENS5_IJSJ_SD_EEEEEEEvNS4_8identityES13_S1D_vS1E_EENS_8epilogue10collective6detail29Sm90TmaWarpSpecializedAdapterINS1H_15DefaultEpilogueISL_SM_SM_NS1G_6thread17LinearCombinationISL_Li1EffLNS1L_9ScaleType4KindE0ELNS_15FloatRoundStyleE2ESL_EENS1_15EpilogueDefaultEEEEEvvEEEEvNT_6ParamsE --------------------------
	.section	.nv.shared._ZN7cutlass13device_kernelINS_4gemm6kernel13GemmUniversalIN4cute5tupleIJiiiiEEENS1_10collective13CollectiveMmaINS1_37MainloopSm90TmaGmmaWarpSpecializedFP8ILi22ENS5_IJNS4_1CILi4EEENSA_ILi2EEENSA_ILi1EEEEEENS1_32KernelTmaWarpSpecializedPingpongEEENS5_IJNSA_ILi64EEENSA_ILi256EEENSA_ILi32EEEEEENS_12float_e5m2_tENS5_IJlSD_lEEESL_SM_NS4_8TiledMMAINS4_8MMA_AtomIJNS4_4SM904GMMA31MMA_64x256x32_F32E5M2E5M2_SS_TNILNSQ_7ScaleInE1ELSS_1EEEEEENS4_6LayoutINS5_IJSD_SD_SD_EEENS5_IJNSA_ILi0EEESX_SX_EEEEENS5_IJNS4_10UnderscoreES10_S10_EEEEENS4_23SM90_TMA_LOAD_MULTICASTENS4_14ComposedLayoutINS4_7SwizzleILi1ELi4ELi3EEENS4_18smem_ptr_flag_bitsILi8EEENSV_INS5_IJNSA_ILi8EEESJ_EEENS5_IJSJ_SD_EEEEEEEvNS4_8identityES13_S1D_vS1E_EENS_8epilogue10collective6detail29Sm90TmaWarpSpecializedAdapterINS1H_15DefaultEpilogueISL_SM_SM_NS1G_6thread17LinearCombinationISL_Li1EffLNS1L_9ScaleType4KindE0ELNS_15FloatRoundStyleE2ESL_EENS1_15EpilogueDefaultEEEEEvvEEEEvNT_6ParamsE,"aw",@nobits
	.sectionflags	@""
	.align	16
	.zero		1024


//--------------------- .nv.shared.reserved.0     --------------------------
	.section	.nv.shared.reserved.0,"aw",@nobits
	.weak		__nv_reservedSMEM_offset_0_alias
	.size		__nv_reservedSMEM_offset_0_alias, 0, 0
	.other		__nv_reservedSMEM_offset_0_alias,@"STO_CUDA_RESERVED_SHARED STV_DEFAULT"
__nv_reservedSMEM_offset_0_alias:
	.zero		0


//--------------------- .nv.global                --------------------------
	.section	.nv.global,"aw",@nobits
.nv.global:
	.type		_ZN40_INTERNAL_677d8fc2_4_k_cu_8efc671f_223754cute1_E,@object
	.size		_ZN40_INTERNAL_677d8fc2_4_k_cu_8efc671f_223754cute1_E,(_ZN40_INTERNAL_677d8fc2_4_k_cu_8efc671f_223754cuda3std3__45__cpo6cbeginE - _ZN40_INTERNAL_677d8fc2_4_k_cu_8efc671f_223754cute1_E)
_ZN40_INTERNAL_677d8fc2_4_k_cu_8efc671f_223754cute1_E:
	.zero		1
	.type		_ZN40_INTERNAL_677d8fc2_4_k_cu_8efc671f_223754cuda3std3__45__cpo6cbeginE,@object
	.size		_ZN40_INTERNAL_677d8fc2_4_k_cu_8efc671f_223754cuda3std3__45__cpo6cbeginE,(_ZN40_INTERNAL_677d8fc2_4_k_cu_8efc671f_223754cuda3std3__48in_placeE - _ZN40_INTERNAL_677d8fc2_4_k_cu_8efc671f_223754cuda3std3__45__cpo6cbeginE)
_ZN40_INTERNAL_677d8fc2_4_k_cu_8efc671f_223754cuda3std3__45__cpo6cbeginE:
	.zero		1
	.type		_ZN40_INTERNAL_677d8fc2_4_k_cu_8efc671f_223754cuda3std3__48in_placeE,@object
	.size		_ZN40_INTERNAL_677d8fc2_4_k_cu_8efc671f_223754cuda3std3__48in_placeE,(_ZN40_INTERNAL_677d8fc2_4_k_cu_8efc671f_223754cuda3std6ranges3__45__cpo9iter_moveE - _ZN40_INTERNAL_677d8fc2_4_k_cu_8efc671f_223754cuda3std3__48in_placeE)
_ZN40_INTERNAL_677d8fc2_4_k_cu_8efc671f_223754cuda3std3__48in_placeE:
	.zero		1
	.type		_ZN40_INTERNAL_677d8fc2_4_k_cu_8efc671f_223754cuda3std6ranges3__45__cpo9iter_moveE,@object
	.size		_ZN40_INTERNAL_677d8fc2_4_k_cu_8efc671f_223754cuda3std6ranges3__45__cpo9iter_moveE,(_ZN40_INTERNAL_677d8fc2_4_k_cu_8efc671f_223754cuda3std3__45__cpo5beginE - _ZN40_INTERNAL_677d8fc2_4_k_cu_8efc671f_223754cuda3std6ranges3__45__cpo9iter_moveE)
_ZN40_INTERNAL_677d8fc2_4_k_cu_8efc671f_223754cuda3std6ranges3__45__cpo9iter_moveE:
	.zero		1
	.type		_ZN40_INTERNAL_677d8fc2_4_k_cu_8efc671f_223754cuda3std3__45__cpo5beginE,@object
	.size		_ZN40_INTERNAL_677d8fc2_4_k_cu_8efc671f_223754cuda3std3__45__cpo5beginE,(_ZN40_INTERNAL_677d8fc2_4_k_cu_8efc671f_223754cuda3std3__442_GLOBAL__N__677d8fc2_4_k_cu_8efc671f_223756ignoreE - _ZN40_INTERNAL_677d8fc2_4_k_cu_8efc671f_223754cuda3std3__45__cpo5beginE)
_ZN40_INTERNAL_677d8fc2_4_k_cu_8efc671f_223754cuda3std3__45__cpo5beginE:
	.zero		1
	.type		_ZN40_INTERNAL_677d8fc2_4_k_cu_8efc671f_223754cuda3std3__442_GLOBAL__N__677d8fc2_4_k_cu_8efc671f_223756ignoreE,@object
	.size		_ZN40_INTERNAL_677d8fc2_4_k_cu_8efc671f_223754cuda3std3__442_GLOBAL__N__677d8fc2_4_k_cu_8efc671f_223756ignoreE,(_ZN40_INTERNAL_677d8fc2_4_k_cu_8efc671f_223754cute7productE - _ZN40_INTERNAL_677d8fc2_4_k_cu_8efc671f_223754cuda3std3__442_GLOBAL__N__677d8fc2_4_k_cu_8efc671f_223756ignoreE)
_ZN40_INTERNAL_677d8fc2_4_k_cu_8efc671f_223754cuda3std3__442_GLOBAL__N__677d8fc2_4_k_cu_8efc671f_223756ignoreE:
	.zero		1
	.type		_ZN40_INTERNAL_677d8fc2_4_k_cu_8efc671f_223754cute7productE,@object
	.size		_ZN40_INTERNAL_677d8fc2_4_k_cu_8efc671f_223754cute7productE,(_ZN40_INTERNAL_677d8fc2_4_k_cu_8efc671f_223754cuda3std3__45__cpo3endE - _ZN40_INTERNAL_677d8fc2_4_k_cu_8efc671f_223754cute7productE)
_ZN40_INTERNAL_677d8fc2_4_k_cu_8efc671f_223754cute7productE:
	.zero		1
	.type		_ZN40_INTERNAL_677d8fc2_4_k_cu_8efc671f_223754cuda3std3__45__cpo3endE,@object
	.size		_ZN40_INTERNAL_677d8fc2_4_k_cu_8efc671f_223754cuda3std3__45__cpo3endE,(_ZN40_INTERNAL_677d8fc2_4_k_cu_8efc671f_223754cuda3std3__419piecewise_constructE - _ZN40_INTERNAL_677d8fc2_4_k_cu_8efc671f_223754cuda3std3__45__cpo3endE)
_ZN40_INTERNAL_677d8fc2_4_k_cu_8efc671f_223754cuda3std3__45__cpo3endE:
	.zero		1
	.type		_ZN40_INTERNAL_677d8fc2_4_k_cu_8efc671f_223754cuda3std3__419piecewise_constructE,@object
	.size		_ZN40_INTERNAL_677d8fc2_4_k_cu_8efc671f_223754cuda3std3__419piecewise_constructE,(_ZN40_INTERNAL_677d8fc2_4_k_cu_8efc671f_223754cuda3std3__45__cpo4cendE - _ZN40_INTERNAL_677d8fc2_4_k_cu_8efc671f_223754cuda3std3__419piecewise_constructE)
_ZN40_INTERNAL_677d8fc2_4_k_cu_8efc671f_223754cuda3std3__419piecewise_constructE:
	.zero		1
	.type		_ZN40_INTERNAL_677d8fc2_4_k_cu_8efc671f_223754cuda3std3__45__cpo4cendE,@object
	.size		_ZN40_INTERNAL_677d8fc2_4_k_cu_8efc671f_223754cuda3std3__45__cpo4cendE,(_ZN40_INTERNAL_677d8fc2_4_k_cu_8efc671f_223754cuda3std6ranges3__45__cpo4swapE - _ZN40_INTERNAL_677d8fc2_4_k_cu_8efc671f_223754cuda3std3__45__cpo4cendE)
_ZN40_INTERNAL_677d8fc2_4_k_cu_8efc671f_223754cuda3std3__45__cpo4cendE:
	.zero		1
	.type		_ZN40_INTERNAL_677d8fc2_4_k_cu_8efc671f_223754cuda3std6ranges3__45__cpo4swapE,@object
	.size		_ZN40_INTERNAL_677d8fc2_4_k_cu_8efc671f_223754cuda3std6ranges3__45__cpo4swapE,(.L_7 - _ZN40_INTERNAL_677d8fc2_4_k_cu_8efc671f_223754cuda3std6ranges3__45__cpo4swapE)
_ZN40_INTERNAL_677d8fc2_4_k_cu_8efc671f_223754cuda3std6ranges3__45__cpo4swapE:
	.zero		1
.L_7:


//--------------------- .nv.constant0._ZN7cutlass13device_kernelINS_4gemm6kernel13GemmUniversalIN4cute5tupleIJiiiiEEENS1_10collective13CollectiveMmaINS1_37MainloopSm90TmaGmmaWarpSpecializedFP8ILi22ENS5_IJNS4_1CILi4EEENSA_ILi2EEENSA_ILi1EEEEEENS1_32KernelTmaWarpSpecializedPingpongEEENS5_IJNSA_ILi64EEENSA_ILi256EEENSA_ILi32EEEEEENS_12float_e5m2_tENS5_IJlSD_lEEESL_SM_NS4_8TiledMMAINS4_8MMA_AtomIJNS4_4SM904GMMA31MMA_64x256x32_F32E5M2E5M2_SS_TNILNSQ_7ScaleInE1ELSS_1EEEEEENS4_6LayoutINS5_IJSD_SD_SD_EEENS5_IJNSA_ILi0EEESX_SX_EEEEENS5_IJNS4_10UnderscoreES10_S10_EEEEENS4_23SM90_TMA_LOAD_MULTICASTENS4_14ComposedLayoutINS4_7SwizzleILi1ELi4ELi3EEENS4_18smem_ptr_flag_bitsILi8EEENSV_INS5_IJNSA_ILi8EEESJ_EEENS5_IJSJ_SD_EEEEEEEvNS4_8identityES13_S1D_vS1E_EENS_8epilogue10collective6detail29Sm90TmaWarpSpecializedAdapterINS1H_15DefaultEpilogueISL_SM_SM_NS1G_6thread17LinearCombinationISL_Li1EffLNS1L_9ScaleType4KindE0ELNS_15FloatRoundStyleE2ESL_EENS1_15EpilogueDefaultEEEEEvvEEEEvNT_6ParamsE --------------------------
	.section	.nv.constant0._ZN7cutlass13device_kernelINS_4gemm6kernel13GemmUniversalIN4cute5tupleIJiiiiEEENS1_10collective13CollectiveMmaINS1_37MainloopSm90TmaGmmaWarpSpecializedFP8ILi22ENS5_IJNS4_1CILi4EEENSA_ILi2EEENSA_ILi1EEEEEENS1_32KernelTmaWarpSpecializedPingpongEEENS5_IJNSA_ILi64EEENSA_ILi256EEENSA_ILi32EEEEEENS_12float_e5m2_tENS5_IJlSD_lEEESL_SM_NS4_8TiledMMAINS4_8MMA_AtomIJNS4_4SM904GMMA31MMA_64x256x32_F32E5M2E5M2_SS_TNILNSQ_7ScaleInE1ELSS_1EEEEEENS4_6LayoutINS5_IJSD_SD_SD_EEENS5_IJNSA_ILi0EEESX_SX_EEEEENS5_IJNS4_10UnderscoreES10_S10_EEEEENS4_23SM90_TMA_LOAD_MULTICASTENS4_14ComposedLayoutINS4_7SwizzleILi1ELi4ELi3EEENS4_18smem_ptr_flag_bitsILi8EEENSV_INS5_IJNSA_ILi8EEESJ_EEENS5_IJSJ_SD_EEEEEEEvNS4_8identityES13_S1D_vS1E_EENS_8epilogue10collective6detail29Sm90TmaWarpSpecializedAdapterINS1H_15DefaultEpilogueISL_SM_SM_NS1G_6thread17LinearCombinationISL_Li1EffLNS1L_9ScaleType4KindE0ELNS_15FloatRoundStyleE2ESL_EENS1_15EpilogueDefaultEEEEEvvEEEEvNT_6ParamsE,"a",@progbits
	.sectionflags	@""
	.align	4
.nv.constant0._ZN7cutlass13device_kernelINS_4gemm6kernel13GemmUniversalIN4cute5tupleIJiiiiEEENS1_10collective13CollectiveMmaINS1_37MainloopSm90TmaGmmaWarpSpecializedFP8ILi22ENS5_IJNS4_1CILi4EEENSA_ILi2EEENSA_ILi1EEEEEENS1_32KernelTmaWarpSpecializedPingpongEEENS5_IJNSA_ILi64EEENSA_ILi256EEENSA_ILi32EEEEEENS_12float_e5m2_tENS5_IJlSD_lEEESL_SM_NS4_8TiledMMAINS4_8MMA_AtomIJNS4_4SM904GMMA31MMA_64x256x32_F32E5M2E5M2_SS_TNILNSQ_7ScaleInE1ELSS_1EEEEEENS4_6LayoutINS5_IJSD_SD_SD_EEENS5_IJNSA_ILi0EEESX_SX_EEEEENS5_IJNS4_10UnderscoreES10_S10_EEEEENS4_23SM90_TMA_LOAD_MULTICASTENS4_14ComposedLayoutINS4_7SwizzleILi1ELi4ELi3EEENS4_18smem_ptr_flag_bitsILi8EEENSV_INS5_IJNSA_ILi8EEESJ_EEENS5_IJSJ_SD_EEEEEEEvNS4_8identityES13_S1D_vS1E_EENS_8epilogue10collective6detail29Sm90TmaWarpSpecializedAdapterINS1H_15DefaultEpilogueISL_SM_SM_NS1G_6thread17LinearCombinationISL_Li1EffLNS1L_9ScaleType4KindE0ELNS_15FloatRoundStyleE2ESL_EENS1_15EpilogueDefaultEEEEEvvEEEEvNT_6ParamsE:
	.zero		1664


//--------------------- SYMBOLS --------------------------

	.type		.nv.reservedSmem.offset0,@object
	.size		.nv.reservedSmem.offset0,0x4
